	.target	sm_90a

	.elftype	@"ET_EXEC"


//--------------------- .note.nv.tkinfo           --------------------------
	.section	.note.nv.tkinfo,"",@"SHT_NOTE"
	.sectionflags	@"SHF_NOTE_NV_TKINFO"
	.tkinfo
        /*0018*/ 	.word	0x00000002
        /*0030*/ 	.string	""
        /*0030*/ 	.string	"ptxas"
        /*0030*/ 	.string	"Cuda compilation tools, release 13.0, V13.0.88"
        /*0030*/ 	.string	"Build cuda_13.0.r13.0/compiler.36424714_0"
        /*0030*/ 	.string	"-arch sm_90a -m 64 "



//--------------------- .note.nv.cuinfo           --------------------------
	.section	.note.nv.cuinfo,"",@"SHT_NOTE"
	.sectionflags	@"SHF_NOTE_NV_CUINFO"
        /*0018*/ 	.short	0x0002
        /*001a*/ 	.short	0x005a
        /*001c*/ 	.short	0x0082
	.zero		2


//--------------------- .nv.info                  --------------------------
	.section	.nv.info,"",@"SHT_CUDA_INFO"
	.align	4


	//----- nvinfo : EIATTR_REGCOUNT
	.align		4
        /*0000*/ 	.byte	0x04, 0x2f
        /*0002*/ 	.short	(.L_15 - .L_14)
	.align		4
.L_14:
        /*0004*/ 	.word	index@(_ZN7cutlass13device_kernelINS_4gemm6kernel13GemmUniversalIN4cute5tupleIJiiiiEEENS1_10collective13CollectiveMmaINS1_34MainloopSm90TmaGmmaWarpSpecializedILi5ENS5_IJNS4_1CILi2EEESB_NSA_ILi1EEEEEENS1_32KernelTmaWarpSpecializedPingpongEEENS5_IJNSA_ILi64EEESG_NSA_ILi32EEEEEENS_10bfloat16_tENS5_IJlSC_lEEESJ_SK_NS4_8TiledMMAINS4_8MMA_AtomIJNS4_4SM904GMMA27MMA_64x64x16_F32BF16BF16_SSILNSO_5MajorE0ELSQ_0ELNSO_7ScaleInE1ELSR_1EEEEEENS4_6LayoutINS5_IJSC_SC_SC_EEENS5_IJNSA_ILi0EEESW_SW_EEEEENS5_IJNS4_10UnderscoreESZ_SZ_EEEEENS4_23SM90_TMA_LOAD_MULTICASTENS4_14ComposedLayoutINS4_7SwizzleILi2ELi4ELi3EEENS4_18smem_ptr_flag_bitsILi16EEENSU_INS5_IJNSA_ILi8EEESH_EEENS5_IJSH_SC_EEEEEEEvNS4_8identityES12_S1C_vS1D_EENS_8epilogue10collective6detail29Sm90TmaWarpSpecializedAdapterINS1G_15DefaultEpilogueISJ_SK_SK_NS1F_6thread17LinearCombinationISJ_Li1EffLNS1K_9ScaleType4KindE0ELNS_15FloatRoundStyleE2ESJ_EENS1_15EpilogueDefaultEEEEEvvEEEEvNT_6ParamsE)
        /*0008*/ 	.word	0x000000a8


	//----- nvinfo : EIATTR_FRAME_SIZE
	.align		4
.L_15:
        /*000c*/ 	.byte	0x04, 0x11
        /*000e*/ 	.short	(.L_17 - .L_16)
	.align		4
.L_16:
        /*0010*/ 	.word	index@(_ZN7cutlass13device_kernelINS_4gemm6kernel13GemmUniversalIN4cute5tupleIJiiiiEEENS1_10collective13CollectiveMmaINS1_34MainloopSm90TmaGmmaWarpSpecializedILi5ENS5_IJNS4_1CILi2EEESB_NSA_ILi1EEEEEENS1_32KernelTmaWarpSpecializedPingpongEEENS5_IJNSA_ILi64EEESG_NSA_ILi32EEEEEENS_10bfloat16_tENS5_IJlSC_lEEESJ_SK_NS4_8TiledMMAINS4_8MMA_AtomIJNS4_4SM904GMMA27MMA_64x64x16_F32BF16BF16_SSILNSO_5MajorE0ELSQ_0ELNSO_7ScaleInE1ELSR_1EEEEEENS4_6LayoutINS5_IJSC_SC_SC_EEENS5_IJNSA_ILi0EEESW_SW_EEEEENS5_IJNS4_10UnderscoreESZ_SZ_EEEEENS4_23SM90_TMA_LOAD_MULTICASTENS4_14ComposedLayoutINS4_7SwizzleILi2ELi4ELi3EEENS4_18smem_ptr_flag_bitsILi16EEENSU_INS5_IJNSA_ILi8EEESH_EEENS5_IJSH_SC_EEEEEEEvNS4_8identityES12_S1C_vS1D_EENS_8epilogue10collective6detail29Sm90TmaWarpSpecializedAdapterINS1G_15DefaultEpilogueISJ_SK_SK_NS1F_6thread17LinearCombinationISJ_Li1EffLNS1K_9ScaleType4KindE0ELNS_15FloatRoundStyleE2ESJ_EENS1_15EpilogueDefaultEEEEEvvEEEEvNT_6ParamsE)
        /*0014*/ 	.word	0x00000008


	//----- nvinfo : EIATTR_MIN_STACK_SIZE
	.align		4
.L_17:
        /*0018*/ 	.byte	0x04, 0x12
        /*001a*/ 	.short	(.L_19 - .L_18)
	.align		4
.L_18:
        /*001c*/ 	.word	index@(_ZN7cutlass13device_kernelINS_4gemm6kernel13GemmUniversalIN4cute5tupleIJiiiiEEENS1_10collective13CollectiveMmaINS1_34MainloopSm90TmaGmmaWarpSpecializedILi5ENS5_IJNS4_1CILi2EEESB_NSA_ILi1EEEEEENS1_32KernelTmaWarpSpecializedPingpongEEENS5_IJNSA_ILi64EEESG_NSA_ILi32EEEEEENS_10bfloat16_tENS5_IJlSC_lEEESJ_SK_NS4_8TiledMMAINS4_8MMA_AtomIJNS4_4SM904GMMA27MMA_64x64x16_F32BF16BF16_SSILNSO_5MajorE0ELSQ_0ELNSO_7ScaleInE1ELSR_1EEEEEENS4_6LayoutINS5_IJSC_SC_SC_EEENS5_IJNSA_ILi0EEESW_SW_EEEEENS5_IJNS4_10UnderscoreESZ_SZ_EEEEENS4_23SM90_TMA_LOAD_MULTICASTENS4_14ComposedLayoutINS4_7SwizzleILi2ELi4ELi3EEENS4_18smem_ptr_flag_bitsILi16EEENSU_INS5_IJNSA_ILi8EEESH_EEENS5_IJSH_SC_EEEEEEEvNS4_8identityES12_S1C_vS1D_EENS_8epilogue10collective6detail29Sm90TmaWarpSpecializedAdapterINS1G_15DefaultEpilogueISJ_SK_SK_NS1F_6thread17LinearCombinationISJ_Li1EffLNS1K_9ScaleType4KindE0ELNS_15FloatRoundStyleE2ESJ_EENS1_15EpilogueDefaultEEEEEvvEEEEvNT_6ParamsE)
        /*0020*/ 	.word	0x00000008
.L_19:


//--------------------- .nv.compat                --------------------------
	.section	.nv.compat,"",@"SHT_CUDA_COMPAT_INFO"
	.align	4
        /*0000*/ 	.byte	0x02, 0x09, 0x01, 0x00, 0x02, 0x02, 0x04, 0x00, 0x02, 0x05, 0x05, 0x00, 0x03, 0x07, 0x01, 0x01
        /*0010*/ 	.byte	0x02, 0x03, 0x01, 0x00, 0x02, 0x06, 0x01, 0x00, 0x04, 0x0b, 0x08, 0x00, 0x00, 0x00, 0x00, 0x00
        /*0020*/ 	.byte	0x00, 0x00, 0x00, 0x00


//--------------------- .nv.info._ZN7cutlass13device_kernelINS_4gemm6kernel13GemmUniversalIN4cute5tupleIJiiiiEEENS1_10collective13CollectiveMmaINS1_34MainloopSm90TmaGmmaWarpSpecializedILi5ENS5_IJNS4_1CILi2EEESB_NSA_ILi1EEEEEENS1_32KernelTmaWarpSpecializedPingpongEEENS5_IJNSA_ILi64EEESG_NSA_ILi32EEEEEENS_10bfloat16_tENS5_IJlSC_lEEESJ_SK_NS4_8TiledMMAINS4_8MMA_AtomIJNS4_4SM904GMMA27MMA_64x64x16_F32BF16BF16_SSILNSO_5MajorE0ELSQ_0ELNSO_7ScaleInE1ELSR_1EEEEEENS4_6LayoutINS5_IJSC_SC_SC_EEENS5_IJNSA_ILi0EEESW_SW_EEEEENS5_IJNS4_10UnderscoreESZ_SZ_EEEEENS4_23SM90_TMA_LOAD_MULTICASTENS4_14ComposedLayoutINS4_7SwizzleILi2ELi4ELi3EEENS4_18smem_ptr_flag_bitsILi16EEENSU_INS5_IJNSA_ILi8EEESH_EEENS5_IJSH_SC_EEEEEEEvNS4_8identityES12_S1C_vS1D_EENS_8epilogue10collective6detail29Sm90TmaWarpSpecializedAdapterINS1G_15DefaultEpilogueISJ_SK_SK_NS1F_6thread17LinearCombinationISJ_Li1EffLNS1K_9ScaleType4KindE0ELNS_15FloatRoundStyleE2ESJ_EENS1_15EpilogueDefaultEEEEEvvEEEEvNT_6ParamsE --------------------------
	.section	.nv.info._ZN7cutlass13device_kernelINS_4gemm6kernel13GemmUniversalIN4cute5tupleIJiiiiEEENS1_10collective13CollectiveMmaINS1_34MainloopSm90TmaGmmaWarpSpecializedILi5ENS5_IJNS4_1CILi2EEESB_NSA_ILi1EEEEEENS1_32KernelTmaWarpSpecializedPingpongEEENS5_IJNSA_ILi64EEESG_NSA_ILi32EEEEEENS_10bfloat16_tENS5_IJlSC_lEEESJ_SK_NS4_8TiledMMAINS4_8MMA_AtomIJNS4_4SM904GMMA27MMA_64x64x16_F32BF16BF16_SSILNSO_5MajorE0ELSQ_0ELNSO_7ScaleInE1ELSR_1EEEEEENS4_6LayoutINS5_IJSC_SC_SC_EEENS5_IJNSA_ILi0EEESW_SW_EEEEENS5_IJNS4_10UnderscoreESZ_SZ_EEEEENS4_23SM90_TMA_LOAD_MULTICASTENS4_14ComposedLayoutINS4_7SwizzleILi2ELi4ELi3EEENS4_18smem_ptr_flag_bitsILi16EEENSU_INS5_IJNSA_ILi8EEESH_EEENS5_IJSH_SC_EEEEEEEvNS4_8identityES12_S1C_vS1D_EENS_8epilogue10collective6detail29Sm90TmaWarpSpecializedAdapterINS1G_15DefaultEpilogueISJ_SK_SK_NS1F_6thread17LinearCombinationISJ_Li1EffLNS1K_9ScaleType4KindE0ELNS_15FloatRoundStyleE2ESJ_EENS1_15EpilogueDefaultEEEEEvvEEEEvNT_6ParamsE,"",@"SHT_CUDA_INFO"
	.sectionflags	@""
	.align	4


	//----- nvinfo : EIATTR_CUDA_API_VERSION
	.align		4
        /*0000*/ 	.byte	0x04, 0x37
        /*0002*/ 	.short	(.L_21 - .L_20)
.L_20:
        /*0004*/ 	.word	0x00000082


	//----- nvinfo : EIATTR_KPARAM_INFO
	.align		4
.L_21:
        /*0008*/ 	.byte	0x04, 0x17
        /*000a*/ 	.short	(.L_23 - .L_22)
.L_22:
        /*000c*/ 	.word	0x00000000
        /*0010*/ 	.short	0x0000
        /*0012*/ 	.short	0x0070
        /*0014*/ 	.byte	0x00, 0xf0, 0x01, 0x10


	//----- nvinfo : EIATTR_SPARSE_MMA_MASK
	.align		4
.L_23:
        /*0018*/ 	.byte	0x03, 0x50
        /*001a*/ 	.short	0x0000


	//----- nvinfo : EIATTR_MAXREG_COUNT
	.align		4
        /*001c*/ 	.byte	0x03, 0x1b
        /*001e*/ 	.short	0x00a8


	//----- nvinfo : EIATTR_NUM_BARRIERS
	.align		4
        /*0020*/ 	.byte	0x02, 0x4c
        /*0022*/ 	.byte	0x01
	.zero		1


	//----- nvinfo : EIATTR_EXTERNS
	.align		4
        /*0024*/ 	.byte	0x04, 0x0f
        /*0026*/ 	.short	(.L_25 - .L_24)


	//   ....[0]....
	.align		4
.L_24:
        /*0028*/ 	.word	index@(__assertfail)


	//----- nvinfo : EIATTR_ANNOTATIONS
	.align		4
.L_25:
        /*002c*/ 	.byte	0x04, 0x55
        /*002e*/ 	.short	(.L_27 - .L_26)


	//   ....[0]....
.L_26:
        /*0030*/ 	.word	0x00000001
        /*0034*/ 	.byte	0xd0, 0x0d, 0x00, 0x00, 0x01, 0x00, 0x00, 0x00, 0xc0, 0x43, 0x00, 0x00, 0x01, 0x00, 0x00, 0x00
        /*0044*/ 	.byte	0x40, 0x51, 0x00, 0x00


	//----- nvinfo : EIATTR_MERCURY_ISA_VERSION
	.align		4
.L_27:
        /*0048*/ 	.byte	0x03, 0x5f
        /*004a*/ 	.short	0x0101


	//----- nvinfo : EIATTR_INT_WARP_WIDE_INSTR_OFFSETS
	.align		4
        /*004c*/ 	.byte	0x04, 0x31
        /*004e*/ 	.short	(.L_29 - .L_28)


	//   ....[0]....
.L_28:
        /*0050*/ 	.word	0x00000550


	//   ....[1]....
        /*0054*/ 	.word	0x00000580


	//   ....[2]....
        /*0058*/ 	.word	0x000005c0


	//   ....[3]....
        /*005c*/ 	.word	0x000006f0


	//   ....[4]....
        /*0060*/ 	.word	0x00000700


	//   ....[5]....
        /*0064*/ 	.word	0x00000710


	//   ....[6]....
        /*0068*/ 	.word	0x000007b0


	//   ....[7]....
        /*006c*/ 	.word	0x000007f0


	//   ....[8]....
        /*0070*/ 	.word	0x00001e40


	//----- nvinfo : EIATTR_COOP_GROUP_MASK_REGIDS
	.align		4
.L_29:
        /*0074*/ 	.byte	0x04, 0x29
        /*0076*/ 	.short	(.L_31 - .L_30)


	//   ....[0]....
.L_30:
        /*0078*/ 	.word	0xffffffff


	//   ....[1]....
        /*007c*/ 	.word	0xffffffff


	//   ....[2]....
        /*0080*/ 	.word	0xffffffff


	//   ....[3]....
        /*0084*/ 	.word	0xffffffff


	//   ....[4]....
        /*0088*/ 	.word	0xffffffff


	//   ....[5]....
        /*008c*/ 	.word	0xffffffff


	//   ....[6]....
        /*0090*/ 	.word	0xffffffff


	//----- nvinfo : EIATTR_COOP_GROUP_INSTR_OFFSETS
	.align		4
.L_31:
        /*0094*/ 	.byte	0x04, 0x28
        /*0096*/ 	.short	(.L_33 - .L_32)


	//   ....[0]....
.L_32:
        /*0098*/ 	.word	0x00000070


	//   ....[1]....
        /*009c*/ 	.word	0x00000080


	//   ....[2]....
        /*00a0*/ 	.word	0x00000140


	//   ....[3]....
        /*00a4*/ 	.word	0x00000310


	//   ....[4]....
        /*00a8*/ 	.word	0x00000350


	//   ....[5]....
        /*00ac*/ 	.word	0x00000730


	//   ....[6]....
        /*00b0*/ 	.word	0x00000970


	//----- nvinfo : EIATTR_REG_RECONFIG
	.align		4
.L_33:
        /*00b4*/ 	.byte	0x01, 0x54
	.zero		2


	//----- nvinfo : EIATTR_SYSCALL_OFFSETS
	.align		4
        /*00b8*/ 	.byte	0x04, 0x46
        /*00ba*/ 	.short	(.L_35 - .L_34)


	//   ....[0]....
.L_34:
        /*00bc*/ 	.word	0x00001880


	//----- nvinfo : EIATTR_MBARRIER_INSTR_OFFSETS
	.align		4
.L_35:
        /*00c0*/ 	.byte	0x04, 0x39
        /*00c2*/ 	.short	(.L_37 - .L_36)


	//   ....[0]....
.L_36:
        /*00c4*/ 	.word	0x00000260
        /*00c8*/ 	.word	0x000000ff
        /*00cc*/ 	.word	0x00000000
        /*00d0*/ 	.short	0x0100
        /*00d2*/ 	.byte	0x08
	.zero		1


	//   ....[1]....
        /*00d4*/ 	.word	0x00000270
        /*00d8*/ 	.word	0x000000ff
        /*00dc*/ 	.word	0x00000028
        /*00e0*/ 	.short	0x0100
        /*00e2*/ 	.byte	0x08
	.zero		1


	//   ....[2]....
        /*00e4*/ 	.word	0x00000280
        /*00e8*/ 	.word	0x000000ff
        /*00ec*/ 	.word	0x00000008
        /*00f0*/ 	.short	0x0100
        /*00f2*/ 	.byte	0x08
	.zero		1


	//   ....[3]....
        /*00f4*/ 	.word	0x00000290
        /*00f8*/ 	.word	0x000000ff
        /*00fc*/ 	.word	0x00000030
        /*0100*/ 	.short	0x0100
        /*0102*/ 	.byte	0x08
	.zero		1


	//   ....[4]....
        /*0104*/ 	.word	0x000002a0
        /*0108*/ 	.word	0x000000ff
        /*010c*/ 	.word	0x00000010
        /*0110*/ 	.short	0x0100
        /*0112*/ 	.byte	0x08
	.zero		1


	//   ....[5]....
        /*0114*/ 	.word	0x000002b0
        /*0118*/ 	.word	0x000000ff
        /*011c*/ 	.word	0x00000038
        /*0120*/ 	.short	0x0100
        /*0122*/ 	.byte	0x08
	.zero		1


	//   ....[6]....
        /*0124*/ 	.word	0x000002c0
        /*0128*/ 	.word	0x000000ff
        /*012c*/ 	.word	0x00000018
        /*0130*/ 	.short	0x0100
        /*0132*/ 	.byte	0x08
	.zero		1


	//   ....[7]....
        /*0134*/ 	.word	0x000002d0
        /*0138*/ 	.word	0x000000ff
        /*013c*/ 	.word	0x00000040
        /*0140*/ 	.short	0x0100
        /*0142*/ 	.byte	0x08
	.zero		1


	//   ....[8]....
        /*0144*/ 	.word	0x000002e0
        /*0148*/ 	.word	0x000000ff
        /*014c*/ 	.word	0x00000020
        /*0150*/ 	.short	0x0100
        /*0152*/ 	.byte	0x08
	.zero		1


	//   ....[9]....
        /*0154*/ 	.word	0x000002f0
        /*0158*/ 	.word	0x000000ff
        /*015c*/ 	.word	0x00000048
        /*0160*/ 	.short	0x0100
        /*0162*/ 	.byte	0x08
	.zero		1


	//   ....[10]....
        /*0164*/ 	.word	0x00000820
        /*0168*/ 	.word	0x000000ff
        /*016c*/ 	.word	0x00000080
        /*0170*/ 	.short	0x0100
        /*0172*/ 	.byte	0x08
	.zero		1


	//   ....[11]....
        /*0174*/ 	.word	0x000008b0
        /*0178*/ 	.word	0x000000ff
        /*017c*/ 	.word	0x00000088
        /*0180*/ 	.short	0x0100
        /*0182*/ 	.byte	0x08
	.zero		1


	//   ....[12]....
        /*0184*/ 	.word	0x000008f0
        /*0188*/ 	.word	0x000000ff
        /*018c*/ 	.word	0x00000060
        /*0190*/ 	.short	0x0100
        /*0192*/ 	.byte	0x09
	.zero		1


	//   ....[13]....
        /*0194*/ 	.word	0x00000900
        /*0198*/ 	.word	0x000000ff
        /*019c*/ 	.word	0x00000068
        /*01a0*/ 	.short	0x0100
        /*01a2*/ 	.byte	0x09
	.zero		1


	//   ....[14]....
        /*01a4*/ 	.word	0x00000910
        /*01a8*/ 	.word	0x000000ff
        /*01ac*/ 	.word	0x00000070
        /*01b0*/ 	.short	0x0100
        /*01b2*/ 	.byte	0x09
	.zero		1


	//   ....[15]....
        /*01b4*/ 	.word	0x00000920
        /*01b8*/ 	.word	0x000000ff
        /*01bc*/ 	.word	0x00000078
        /*01c0*/ 	.short	0x0100
        /*01c2*/ 	.byte	0x09
	.zero		1


	//   ....[16]....
        /*01c4*/ 	.word	0x00001760
        /*01c8*/ 	.word	0x0000003f
        /*01cc*/ 	.word	0x00000000
        /*01d0*/ 	.short	0x010a
        /*01d2*/ 	.byte	0x2a
	.zero		1


	//   ....[17]....
        /*01d4*/ 	.word	0x00001900
        /*01d8*/ 	.word	0x00000003
        /*01dc*/ 	.word	0x00000000
        /*01e0*/ 	.short	0x010a
        /*01e2*/ 	.byte	0x3f
	.zero		1


	//   ....[18]....
        /*01e4*/ 	.word	0x00001940
        /*01e8*/ 	.word	0x00000003
        /*01ec*/ 	.word	0x00000000
        /*01f0*/ 	.short	0x010a
        /*01f2*/ 	.byte	0x3f
	.zero		1


	//   ....[19]....
        /*01f4*/ 	.word	0x00001b40
        /*01f8*/ 	.word	0x000000ff
        /*01fc*/ 	.word	0x00000000
        /*0200*/ 	.short	0x010a
        /*0202*/ 	.byte	0x04
	.zero		1


	//   ....[20]....
        /*0204*/ 	.word	0x00001b80
        /*0208*/ 	.word	0x000000ff
        /*020c*/ 	.word	0x00000000
        /*0210*/ 	.short	0x010a
        /*0212*/ 	.byte	0x04
	.zero		1


	//   ....[21]....
        /*0214*/ 	.word	0x00001ce0
        /*0218*/ 	.word	0x00000005
        /*021c*/ 	.word	0x00000000
        /*0220*/ 	.short	0x0101
        /*0222*/ 	.byte	0x3f
	.zero		1


	//   ....[22]....
        /*0224*/ 	.word	0x00001de0
        /*0228*/ 	.word	0x00000040
        /*022c*/ 	.word	0x00000000
        /*0230*/ 	.short	0x0101
        /*0232*/ 	.byte	0x2f
	.zero		1


	//   ....[23]....
        /*0234*/ 	.word	0x00001ee0
        /*0238*/ 	.word	0x00000003
        /*023c*/ 	.word	0x00000000
        /*0240*/ 	.short	0x0101
        /*0242*/ 	.byte	0x3f
	.zero		1


	//   ....[24]....
        /*0244*/ 	.word	0x00001fa0
        /*0248*/ 	.word	0x0000003f
        /*024c*/ 	.word	0x00000010
        /*0250*/ 	.short	0x010a
        /*0252*/ 	.byte	0x2a
	.zero		1


	//   ....[25]....
        /*0254*/ 	.word	0x000043e0
        /*0258*/ 	.word	0x00000042
        /*025c*/ 	.word	0x00000000
        /*0260*/ 	.short	0x0101
        /*0262*/ 	.byte	0x2f
	.zero		1


	//   ....[26]....
        /*0264*/ 	.word	0x00004e50
        /*0268*/ 	.word	0x0000000a
        /*026c*/ 	.word	0x00000028
        /*0270*/ 	.short	0x010a
        /*0272*/ 	.byte	0x3f
	.zero		1


	//   ....[27]....
        /*0274*/ 	.word	0x00005250
        /*0278*/ 	.word	0x00000005
        /*027c*/ 	.word	0x00000088
        /*0280*/ 	.short	0x0101
        /*0282*/ 	.byte	0x3f
	.zero		1


	//   ....[28]....
        /*0284*/ 	.word	0x000059d0
        /*0288*/ 	.word	0x00000009
        /*028c*/ 	.word	0x00000000
        /*0290*/ 	.short	0x010a
        /*0292*/ 	.byte	0x3f
	.zero		1


	//   ....[29]....
        /*0294*/ 	.word	0x00005a50
        /*0298*/ 	.word	0x00000008
        /*029c*/ 	.word	0x00000000
        /*02a0*/ 	.short	0x010a
        /*02a2*/ 	.byte	0x3f
	.zero		1


	//   ....[30]....
        /*02a4*/ 	.word	0x00005ae0
        /*02a8*/ 	.word	0x00000009
        /*02ac*/ 	.word	0x00000000
        /*02b0*/ 	.short	0x010a
        /*02b2*/ 	.byte	0x3f
	.zero		1


	//   ....[31]....
        /*02b4*/ 	.word	0x00005b70
        /*02b8*/ 	.word	0x00000006
        /*02bc*/ 	.word	0x00000000
        /*02c0*/ 	.short	0x010a
        /*02c2*/ 	.byte	0x3f
	.zero		1


	//   ....[32]....
        /*02c4*/ 	.word	0x00005c00
        /*02c8*/ 	.word	0x00000003
        /*02cc*/ 	.word	0x00000000
        /*02d0*/ 	.short	0x010a
        /*02d2*/ 	.byte	0x3f
	.zero		1


	//   ....[33]....
        /*02d4*/ 	.word	0x00005c60
        /*02d8*/ 	.word	0x00000041
        /*02dc*/ 	.word	0x00000000
        /*02e0*/ 	.short	0x010a
        /*02e2*/ 	.byte	0x3f
	.zero		1


	//   ....[34]....
        /*02e4*/ 	.word	0x00005cb0
        /*02e8*/ 	.word	0x00000003
        /*02ec*/ 	.word	0x00000000
        /*02f0*/ 	.short	0x010a
        /*02f2*/ 	.byte	0x3f
	.zero		1


	//   ....[35]....
        /*02f4*/ 	.word	0x00005d10
        /*02f8*/ 	.word	0x00000005
        /*02fc*/ 	.word	0x00000000
        /*0300*/ 	.short	0x010a
        /*0302*/ 	.byte	0x3f
	.zero		1


	//   ....[36]....
        /*0304*/ 	.word	0x00005d60
        /*0308*/ 	.word	0x00000041
        /*030c*/ 	.word	0x00000010
        /*0310*/ 	.short	0x010a
        /*0312*/ 	.byte	0x3f
	.zero		1


	//   ....[37]....
        /*0314*/ 	.word	0x00005e30
        /*0318*/ 	.word	0x0000000a
        /*031c*/ 	.word	0x00000028
        /*0320*/ 	.short	0x010a
        /*0322*/ 	.byte	0x3f
	.zero		1


	//   ....[38]....
        /*0324*/ 	.word	0x00005f00
        /*0328*/ 	.word	0x00000009
        /*032c*/ 	.word	0x00000000
        /*0330*/ 	.short	0x010a
        /*0332*/ 	.byte	0x3f
	.zero		1


	//   ....[39]....
        /*0334*/ 	.word	0x00005f50
        /*0338*/ 	.word	0x00000008
        /*033c*/ 	.word	0x00000000
        /*0340*/ 	.short	0x010a
        /*0342*/ 	.byte	0x3f
	.zero		1


	//   ....[40]....
        /*0344*/ 	.word	0x00005fa0
        /*0348*/ 	.word	0x00000009
        /*034c*/ 	.word	0x00000000
        /*0350*/ 	.short	0x010a
        /*0352*/ 	.byte	0x3f
	.zero		1


	//   ....[41]....
        /*0354*/ 	.word	0x00005ff0
        /*0358*/ 	.word	0x00000006
        /*035c*/ 	.word	0x00000000
        /*0360*/ 	.short	0x010a
        /*0362*/ 	.byte	0x3f
	.zero		1


	//----- nvinfo : EIATTR_NUM_MBARRIERS
	.align		4
.L_37:
        /*0364*/ 	.byte	0x03, 0x38
        /*0366*/ 	.short	0x0010


	//----- nvinfo : EIATTR_EXIT_INSTR_OFFSETS
	.align		4
        /*0368*/ 	.byte	0x04, 0x1c
        /*036a*/ 	.short	(.L_39 - .L_38)


	//   ....[0]....
.L_38:
        /*036c*/ 	.word	0x00001410


	//   ....[1]....
        /*0370*/ 	.word	0x00001470


	//   ....[2]....
        /*0374*/ 	.word	0x00004a70


	//   ....[3]....
        /*0378*/ 	.word	0x00004aa0


	//   ....[4]....
        /*037c*/ 	.word	0x00005c50


	//----- nvinfo : EIATTR_MAX_THREADS
	.align		4
.L_39:
        /*0380*/ 	.byte	0x04, 0x05
        /*0382*/ 	.short	(.L_41 - .L_40)
.L_40:
        /*0384*/ 	.word	0x00000180
        /*0388*/ 	.word	0x00000001
        /*038c*/ 	.word	0x00000001


	//----- nvinfo : EIATTR_CRS_STACK_SIZE
	.align		4
.L_41:
        /*0390*/ 	.byte	0x04, 0x1e
        /*0392*/ 	.short	(.L_43 - .L_42)
.L_42:
        /*0394*/ 	.word	0x00000000


	//----- nvinfo : EIATTR_CBANK_PARAM_SIZE
	.align		4
.L_43:
        /*0398*/ 	.byte	0x03, 0x19
        /*039a*/ 	.short	0x0470


	//----- nvinfo : EIATTR_PARAM_CBANK
	.align		4
        /*039c*/ 	.byte	0x04, 0x0a
        /*039e*/ 	.short	(.L_45 - .L_44)
	.align		4
.L_44:
        /*03a0*/ 	.word	index@(.nv.constant0._ZN7cutlass13device_kernelINS_4gemm6kernel13GemmUniversalIN4cute5tupleIJiiiiEEENS1_10collective13CollectiveMmaINS1_34MainloopSm90TmaGmmaWarpSpecializedILi5ENS5_IJNS4_1CILi2EEESB_NSA_ILi1EEEEEENS1_32KernelTmaWarpSpecializedPingpongEEENS5_IJNSA_ILi64EEESG_NSA_ILi32EEEEEENS_10bfloat16_tENS5_IJlSC_lEEESJ_SK_NS4_8TiledMMAINS4_8MMA_AtomIJNS4_4SM904GMMA27MMA_64x64x16_F32BF16BF16_SSILNSO_5MajorE0ELSQ_0ELNSO_7ScaleInE1ELSR_1EEEEEENS4_6LayoutINS5_IJSC_SC_SC_EEENS5_IJNSA_ILi0EEESW_SW_EEEEENS5_IJNS4_10UnderscoreESZ_SZ_EEEEENS4_23SM90_TMA_LOAD_MULTICASTENS4_14ComposedLayoutINS4_7SwizzleILi2ELi4ELi3EEENS4_18smem_ptr_flag_bitsILi16EEENSU_INS5_IJNSA_ILi8EEESH_EEENS5_IJSH_SC_EEEEEEEvNS4_8identityES12_S1C_vS1D_EENS_8epilogue10collective6detail29Sm90TmaWarpSpecializedAdapterINS1G_15DefaultEpilogueISJ_SK_SK_NS1F_6thread17LinearCombinationISJ_Li1EffLNS1K_9ScaleType4KindE0ELNS_15FloatRoundStyleE2ESJ_EENS1_15EpilogueDefaultEEEEEvvEEEEvNT_6ParamsE)
        /*03a4*/ 	.short	0x0210
        /*03a6*/ 	.short	0x0470


	//----- nvinfo : EIATTR_SW_WAR
	.align		4
.L_45:
        /*03a8*/ 	.byte	0x04, 0x36
        /*03aa*/ 	.short	(.L_47 - .L_46)
.L_46:
        /*03ac*/ 	.word	0x00000008
.L_47:


//--------------------- .nv.callgraph             --------------------------
	.section	.nv.callgraph,"",@"SHT_CUDA_CALLGRAPH"
	.align	4
	.sectionentsize	8
	.align		4
        /*0000*/ 	.word	0x00000000
	.align		4
        /*0004*/ 	.word	0xffffffff
	.align		4
        /*0008*/ 	.word	index@(_ZN7cutlass13device_kernelINS_4gemm6kernel13GemmUniversalIN4cute5tupleIJiiiiEEENS1_10collective13CollectiveMmaINS1_34MainloopSm90TmaGmmaWarpSpecializedILi5ENS5_IJNS4_1CILi2EEESB_NSA_ILi1EEEEEENS1_32KernelTmaWarpSpecializedPingpongEEENS5_IJNSA_ILi64EEESG_NSA_ILi32EEEEEENS_10bfloat16_tENS5_IJlSC_lEEESJ_SK_NS4_8TiledMMAINS4_8MMA_AtomIJNS4_4SM904GMMA27MMA_64x64x16_F32BF16BF16_SSILNSO_5MajorE0ELSQ_0ELNSO_7ScaleInE1ELSR_1EEEEEENS4_6LayoutINS5_IJSC_SC_SC_EEENS5_IJNSA_ILi0EEESW_SW_EEEEENS5_IJNS4_10UnderscoreESZ_SZ_EEEEENS4_23SM90_TMA_LOAD_MULTICASTENS4_14ComposedLayoutINS4_7SwizzleILi2ELi4ELi3EEENS4_18smem_ptr_flag_bitsILi16EEENSU_INS5_IJNSA_ILi8EEESH_EEENS5_IJSH_SC_EEEEEEEvNS4_8identityES12_S1C_vS1D_EENS_8epilogue10collective6detail29Sm90TmaWarpSpecializedAdapterINS1G_15DefaultEpilogueISJ_SK_SK_NS1F_6thread17LinearCombinationISJ_Li1EffLNS1K_9ScaleType4KindE0ELNS_15FloatRoundStyleE2ESJ_EENS1_15EpilogueDefaultEEEEEvvEEEEvNT_6ParamsE)
	.align		4
        /*000c*/ 	.word	index@(__assertfail)
	.align		4
        /*0010*/ 	.word	0x00000000
	.align		4
        /*0014*/ 	.word	0xfffffffe
	.align		4
        /*0018*/ 	.word	0x00000000
	.align		4
        /*001c*/ 	.word	0xfffffffd
	.align		4
        /*0020*/ 	.word	0x00000000
	.align		4
        /*0024*/ 	.word	0xfffffffc


//--------------------- .nv.constant4             --------------------------
	.section	.nv.constant4,"a",@progbits
	.align	8
	.align		8
.nv.constant4:
        /*0000*/ 	.dword	__assertfail
	.align		8
        /*0008*/ 	.dword	__unnamed_1
	.align		8
        /*0010*/ 	.dword	_ZN39_INTERNAL_0581e8de_4_k_cu_3d3e715e_39264cuda3std3__45__cpo5beginE
	.align		8
        /*0018*/ 	.dword	_ZN39_INTERNAL_0581e8de_4_k_cu_3d3e715e_39264cuda3std3__45__cpo3endE
	.align		8
        /*0020*/ 	.dword	_ZN39_INTERNAL_0581e8de_4_k_cu_3d3e715e_39264cuda3std3__45__cpo6cbeginE
	.align		8
        /*0028*/ 	.dword	_ZN39_INTERNAL_0581e8de_4_k_cu_3d3e715e_39264cuda3std3__45__cpo4cendE
	.align		8
        /*0030*/ 	.dword	_ZN39_INTERNAL_0581e8de_4_k_cu_3d3e715e_39264cuda3std3__441_GLOBAL__N__0581e8de_4_k_cu_3d3e715e_39266ignoreE
	.align		8
        /*0038*/ 	.dword	_ZN39_INTERNAL_0581e8de_4_k_cu_3d3e715e_39264cuda3std3__419piecewise_constructE
	.align		8
        /*0040*/ 	.dword	_ZN39_INTERNAL_0581e8de_4_k_cu_3d3e715e_39264cuda3std3__48in_placeE
	.align		8
        /*0048*/ 	.dword	_ZN39_INTERNAL_0581e8de_4_k_cu_3d3e715e_39264cuda3std6ranges3__45__cpo4swapE
	.align		8
        /*0050*/ 	.dword	_ZN39_INTERNAL_0581e8de_4_k_cu_3d3e715e_39264cuda3std6ranges3__45__cpo9iter_moveE
	.align		8
        /*0058*/ 	.dword	_ZN39_INTERNAL_0581e8de_4_k_cu_3d3e715e_39264cute7productE
	.align		8
        /*0060*/ 	.dword	_ZN39_INTERNAL_0581e8de_4_k_cu_3d3e715e_39264cute1_E
	.align		8
        /*0068*/ 	.dword	$str$22
	.align		8
        /*0070*/ 	.dword	$str$23


//--------------------- .text._ZN7cutlass13device_kernelINS_4gemm6kernel13GemmUniversalIN4cute5tupleIJiiiiEEENS1_10collective13CollectiveMmaINS1_34MainloopSm90TmaGmmaWarpSpecializedILi5ENS5_IJNS4_1CILi2EEESB_NSA_ILi1EEEEEENS1_32KernelTmaWarpSpecializedPingpongEEENS5_IJNSA_ILi64EEESG_NSA_ILi32EEEEEENS_10bfloat16_tENS5_IJlSC_lEEESJ_SK_NS4_8TiledMMAINS4_8MMA_AtomIJNS4_4SM904GMMA27MMA_64x64x16_F32BF16BF16_SSILNSO_5MajorE0ELSQ_0ELNSO_7ScaleInE1ELSR_1EEEEEENS4_6LayoutINS5_IJSC_SC_SC_EEENS5_IJNSA_ILi0EEESW_SW_EEEEENS5_IJNS4_10UnderscoreESZ_SZ_EEEEENS4_23SM90_TMA_LOAD_MULTICASTENS4_14ComposedLayoutINS4_7SwizzleILi2ELi4ELi3EEENS4_18smem_ptr_flag_bitsILi16EEENSU_INS5_IJNSA_ILi8EEESH_EEENS5_IJSH_SC_EEEEEEEvNS4_8identityES12_S1C_vS1D_EENS_8epilogue10collective6detail29Sm90TmaWarpSpecializedAdapterINS1G_15DefaultEpilogueISJ_SK_SK_NS1F_6thread17LinearCombinationISJ_Li1EffLNS1K_9ScaleType4KindE0ELNS_15FloatRoundStyleE2ESJ_EENS1_15EpilogueDefaultEEEEEvvEEEEvNT_6ParamsE --------------------------
	.section	.text._ZN7cutlass13device_kernelINS_4gemm6kernel13GemmUniversalIN4cute5tupleIJiiiiEEENS1_10collective13CollectiveMmaINS1_34MainloopSm90TmaGmmaWarpSpecializedILi5ENS5_IJNS4_1CILi2EEESB_NSA_ILi1EEEEEENS1_32KernelTmaWarpSpecializedPingpongEEENS5_IJNSA_ILi64EEESG_NSA_ILi32EEEEEENS_10bfloat16_tENS5_IJlSC_lEEESJ_SK_NS4_8TiledMMAINS4_8MMA_AtomIJNS4_4SM904GMMA27MMA_64x64x16_F32BF16BF16_SSILNSO_5MajorE0ELSQ_0ELNSO_7ScaleInE1ELSR_1EEEEEENS4_6LayoutINS5_IJSC_SC_SC_EEENS5_IJNSA_ILi0EEESW_SW_EEEEENS5_IJNS4_10UnderscoreESZ_SZ_EEEEENS4_23SM90_TMA_LOAD_MULTICASTENS4_14ComposedLayoutINS4_7SwizzleILi2ELi4ELi3EEENS4_18smem_ptr_flag_bitsILi16EEENSU_INS5_IJNSA_ILi8EEESH_EEENS5_IJSH_SC_EEEEEEEvNS4_8identityES12_S1C_vS1D_EENS_8epilogue10collective6detail29Sm90TmaWarpSpecializedAdapterINS1G_15DefaultEpilogueISJ_SK_SK_NS1F_6thread17LinearCombinationISJ_Li1EffLNS1K_9ScaleType4KindE0ELNS_15FloatRoundStyleE2ESJ_EENS1_15EpilogueDefaultEEEEEvvEEEEvNT_6ParamsE,"ax",@progbits
	.align	128
.text._ZN7cutlass13device_kernelINS_4gemm6kernel13GemmUniversalIN4cute5tupleIJiiiiEEENS1_10collective13CollectiveMmaINS1_34MainloopSm90TmaGmmaWarpSpecializedILi5ENS5_IJNS4_1CILi2EEESB_NSA_ILi1EEEEEENS1_32KernelTmaWarpSpecializedPingpongEEENS5_IJNSA_ILi64EEESG_NSA_ILi32EEEEEENS_10bfloat16_tENS5_IJlSC_lEEESJ_SK_NS4_8TiledMMAINS4_8MMA_AtomIJNS4_4SM904GMMA27MMA_64x64x16_F32BF16BF16_SSILNSO_5MajorE0ELSQ_0ELNSO_7ScaleInE1ELSR_1EEEEEENS4_6LayoutINS5_IJSC_SC_SC_EEENS5_IJNSA_ILi0EEESW_SW_EEEEENS5_IJNS4_10UnderscoreESZ_SZ_EEEEENS4_23SM90_TMA_LOAD_MULTICASTENS4_14ComposedLayoutINS4_7SwizzleILi2ELi4ELi3EEENS4_18smem_ptr_flag_bitsILi16EEENSU_INS5_IJNSA_ILi8EEESH_EEENS5_IJSH_SC_EEEEEEEvNS4_8identityES12_S1C_vS1D_EENS_8epilogue10collective6detail29Sm90TmaWarpSpecializedAdapterINS1G_15DefaultEpilogueISJ_SK_SK_NS1F_6thread17LinearCombinationISJ_Li1EffLNS1K_9ScaleType4KindE0ELNS_15FloatRoundStyleE2ESJ_EENS1_15EpilogueDefaultEEEEEvvEEEEvNT_6ParamsE:
        .type           _ZN7cutlass13device_kernelINS_4gemm6kernel13GemmUniversalIN4cute5tupleIJiiiiEEENS1_10collective13CollectiveMmaINS1_34MainloopSm90TmaGmmaWarpSpecializedILi5ENS5_IJNS4_1CILi2EEESB_NSA_ILi1EEEEEENS1_32KernelTmaWarpSpecializedPingpongEEENS5_IJNSA_ILi64EEESG_NSA_ILi32EEEEEENS_10bfloat16_tENS5_IJlSC_lEEESJ_SK_NS4_8TiledMMAINS4_8MMA_AtomIJNS4_4SM904GMMA27MMA_64x64x16_F32BF16BF16_SSILNSO_5MajorE0ELSQ_0ELNSO_7ScaleInE1ELSR_1EEEEEENS4_6LayoutINS5_IJSC_SC_SC_EEENS5_IJNSA_ILi0EEESW_SW_EEEEENS5_IJNS4_10UnderscoreESZ_SZ_EEEEENS4_23SM90_TMA_LOAD_MULTICASTENS4_14ComposedLayoutINS4_7SwizzleILi2ELi4ELi3EEENS4_18smem_ptr_flag_bitsILi16EEENSU_INS5_IJNSA_ILi8EEESH_EEENS5_IJSH_SC_EEEEEEEvNS4_8identityES12_S1C_vS1D_EENS_8epilogue10collective6detail29Sm90TmaWarpSpecializedAdapterINS1G_15DefaultEpilogueISJ_SK_SK_NS1F_6thread17LinearCombinationISJ_Li1EffLNS1K_9ScaleType4KindE0ELNS_15FloatRoundStyleE2ESJ_EENS1_15EpilogueDefaultEEEEEvvEEEEvNT_6ParamsE,@function
        .size           _ZN7cutlass13device_kernelINS_4gemm6kernel13GemmUniversalIN4cute5tupleIJiiiiEEENS1_10collective13CollectiveMmaINS1_34MainloopSm90TmaGmmaWarpSpecializedILi5ENS5_IJNS4_1CILi2EEESB_NSA_ILi1EEEEEENS1_32KernelTmaWarpSpecializedPingpongEEENS5_IJNSA_ILi64EEESG_NSA_ILi32EEEEEENS_10bfloat16_tENS5_IJlSC_lEEESJ_SK_NS4_8TiledMMAINS4_8MMA_AtomIJNS4_4SM904GMMA27MMA_64x64x16_F32BF16BF16_SSILNSO_5MajorE0ELSQ_0ELNSO_7ScaleInE1ELSR_1EEEEEENS4_6LayoutINS5_IJSC_SC_SC_EEENS5_IJNSA_ILi0EEESW_SW_EEEEENS5_IJNS4_10UnderscoreESZ_SZ_EEEEENS4_23SM90_TMA_LOAD_MULTICASTENS4_14ComposedLayoutINS4_7SwizzleILi2ELi4ELi3EEENS4_18smem_ptr_flag_bitsILi16EEENSU_INS5_IJNSA_ILi8EEESH_EEENS5_IJSH_SC_EEEEEEEvNS4_8identityES12_S1C_vS1D_EENS_8epilogue10collective6detail29Sm90TmaWarpSpecializedAdapterINS1G_15DefaultEpilogueISJ_SK_SK_NS1F_6thread17LinearCombinationISJ_Li1EffLNS1K_9ScaleType4KindE0ELNS_15FloatRoundStyleE2ESJ_EENS1_15EpilogueDefaultEEEEEvvEEEEvNT_6ParamsE,(.L_x_139 - _ZN7cutlass13device_kernelINS_4gemm6kernel13GemmUniversalIN4cute5tupleIJiiiiEEENS1_10collective13CollectiveMmaINS1_34MainloopSm90TmaGmmaWarpSpecializedILi5ENS5_IJNS4_1CILi2EEESB_NSA_ILi1EEEEEENS1_32KernelTmaWarpSpecializedPingpongEEENS5_IJNSA_ILi64EEESG_NSA_ILi32EEEEEENS_10bfloat16_tENS5_IJlSC_lEEESJ_SK_NS4_8TiledMMAINS4_8MMA_AtomIJNS4_4SM904GMMA27MMA_64x64x16_F32BF16BF16_SSILNSO_5MajorE0ELSQ_0ELNSO_7ScaleInE1ELSR_1EEEEEENS4_6LayoutINS5_IJSC_SC_SC_EEENS5_IJNSA_ILi0EEESW_SW_EEEEENS5_IJNS4_10UnderscoreESZ_SZ_EEEEENS4_23SM90_TMA_LOAD_MULTICASTENS4_14ComposedLayoutINS4_7SwizzleILi2ELi4ELi3EEENS4_18smem_ptr_flag_bitsILi16EEENSU_INS5_IJNSA_ILi8EEESH_EEENS5_IJSH_SC_EEEEEEEvNS4_8identityES12_S1C_vS1D_EENS_8epilogue10collective6detail29Sm90TmaWarpSpecializedAdapterINS1G_15DefaultEpilogueISJ_SK_SK_NS1F_6thread17LinearCombinationISJ_Li1EffLNS1K_9ScaleType4KindE0ELNS_15FloatRoundStyleE2ESJ_EENS1_15EpilogueDefaultEEEEEvvEEEEvNT_6ParamsE)
        .other          _ZN7cutlass13device_kernelINS_4gemm6kernel13GemmUniversalIN4cute5tupleIJiiiiEEENS1_10collective13CollectiveMmaINS1_34MainloopSm90TmaGmmaWarpSpecializedILi5ENS5_IJNS4_1CILi2EEESB_NSA_ILi1EEEEEENS1_32KernelTmaWarpSpecializedPingpongEEENS5_IJNSA_ILi64EEESG_NSA_ILi32EEEEEENS_10bfloat16_tENS5_IJlSC_lEEESJ_SK_NS4_8TiledMMAINS4_8MMA_AtomIJNS4_4SM904GMMA27MMA_64x64x16_F32BF16BF16_SSILNSO_5MajorE0ELSQ_0ELNSO_7ScaleInE1ELSR_1EEEEEENS4_6LayoutINS5_IJSC_SC_SC_EEENS5_IJNSA_ILi0EEESW_SW_EEEEENS5_IJNS4_10UnderscoreESZ_SZ_EEEEENS4_23SM90_TMA_LOAD_MULTICASTENS4_14ComposedLayoutINS4_7SwizzleILi2ELi4ELi3EEENS4_18smem_ptr_flag_bitsILi16EEENSU_INS5_IJNSA_ILi8EEESH_EEENS5_IJSH_SC_EEEEEEEvNS4_8identityES12_S1C_vS1D_EENS_8epilogue10collective6detail29Sm90TmaWarpSpecializedAdapterINS1G_15DefaultEpilogueISJ_SK_SK_NS1F_6thread17LinearCombinationISJ_Li1EffLNS1K_9ScaleType4KindE0ELNS_15FloatRoundStyleE2ESJ_EENS1_15EpilogueDefaultEEEEEvvEEEEvNT_6ParamsE,@"STO_CUDA_ENTRY STV_DEFAULT"
_ZN7cutlass13device_kernelINS_4gemm6kernel13GemmUniversalIN4cute5tupleIJiiiiEEENS1_10collective13CollectiveMmaINS1_34MainloopSm90TmaGmmaWarpSpecializedILi5ENS5_IJNS4_1CILi2EEESB_NSA_ILi1EEEEEENS1_32KernelTmaWarpSpecializedPingpongEEENS5_IJNSA_ILi64EEESG_NSA_ILi32EEEEEENS_10bfloat16_tENS5_IJlSC_lEEESJ_SK_NS4_8TiledMMAINS4_8MMA_AtomIJNS4_4SM904GMMA27MMA_64x64x16_F32BF16BF16_SSILNSO_5MajorE0ELSQ_0ELNSO_7ScaleInE1ELSR_1EEEEEENS4_6LayoutINS5_IJSC_SC_SC_EEENS5_IJNSA_ILi0EEESW_SW_EEEEENS5_IJNS4_10UnderscoreESZ_SZ_EEEEENS4_23SM90_TMA_LOAD_MULTICASTENS4_14ComposedLayoutINS4_7SwizzleILi2ELi4ELi3EEENS4_18smem_ptr_flag_bitsILi16EEENSU_INS5_IJNSA_ILi8EEESH_EEENS5_IJSH_SC_EEEEEEEvNS4_8identityES12_S1C_vS1D_EENS_8epilogue10collective6detail29Sm90TmaWarpSpecializedAdapterINS1G_15DefaultEpilogueISJ_SK_SK_NS1F_6thread17LinearCombinationISJ_Li1EffLNS1K_9ScaleType4KindE0ELNS_15FloatRoundStyleE2ESJ_EENS1_15EpilogueDefaultEEEEEvvEEEEvNT_6ParamsE:
[----:B------:R-:W0:Y:S02]  /*0000*/  LDC R1, c[0x0][0x28] ;  /* 0x00000a00ff017b82 */ /* 0x000e240000000800 */
[----:B0-----:R-:W-:Y:S01]  /*0010*/  VIADD R1, R1, 0xfffffff8 ;  /* 0xfffffff801017836 */ /* 0x001fe20000000000 */
[----:B------:R-:W0:Y:S01]  /*0020*/  S2R R4, SR_TID.X ;  /* 0x0000000000047919 */ /* 0x000e220000002100 */
[----:B------:R-:W-:Y:S01]  /*0030*/  ELECT P0, URZ, PT ;  /* 0x00000000003f782f */ /* 0x000fe20003800000 */
[----:B------:R-:W-:Y:S01]  /*0040*/  BSSY B0, `(.L_x_0) ;  /* 0x000000f000007945 */ /* 0x000fe20003800000 */
[--C-:B0-----:R-:W-:Y:S02]  /*0050*/  SHF.R.U32.HI R2, RZ, 0x5, R4.reuse ;  /* 0x00000005ff027819 */ /* 0x101fe40000011604 */
[----:B------:R-:W-:-:S03]  /*0060*/  SHF.R.U32.HI R7, RZ, 0x7, R4 ;  /* 0x00000007ff077819 */ /* 0x000fc60000011604 */
[----:B------:R-:W0:Y:S04]  /*0070*/  SHFL.IDX PT, R5, R2, RZ, 0x1f ;  /* 0x00001fff02057589 */ /* 0x000e2800000e0000 */
[----:B------:R1:W2:Y:S01]  /*0080*/  SHFL.IDX PT, R10, R7, RZ, 0x1f ;  /* 0x00001fff070a7589 */ /* 0x0002a200000e0000 */
[----:B0-----:R-:W-:-:S13]  /*0090*/  ISETP.NE.OR P0, PT, R5, RZ, !P0 ;  /* 0x000000ff0500720c */ /* 0x001fda0004705670 */
[----:B-12---:R-:W-:Y:S05]  /*00a0*/  @P0 BRA `(.L_x_1) ;  /* 0x0000000000200947 */ /* 0x006fea0003800000 */
[----:B------:R-:W-:Y:S02]  /*00b0*/  ULDC.64 UR4, c[0x0][0x198] ;  /* 0x0000660000047ab9 */ /* 0x000fe40000000a00 */
[----:B------:R-:W-:Y:S02]  /*00c0*/  UIADD3 UR6, UP0, UR4, 0xf0, URZ ;  /* 0x000000f004067890 */ /* 0x000fe4000ff1e03f */
[----:B------:R-:W-:Y:S02]  /*00d0*/  UIADD3 UR4, UP1, UR4, 0x1f0, URZ ;  /* 0x000001f004047890 */ /* 0x000fe4000ff3e03f */
[----:B------:R-:W-:Y:S02]  /*00e0*/  UIADD3.X UR7, URZ, UR5, URZ, UP0, !UPT ;  /* 0x000000053f077290 */ /* 0x000fe400087fe43f */
[----:B------:R-:W-:-:S07]  /*00f0*/  UIADD3.X UR5, URZ, UR5, URZ, UP1, !UPT ;  /* 0x000000053f057290 */ /* 0x000fce0008ffe43f */
[----:B------:R0:W-:Y:S02]  /*0100*/  UTMACCTL.PF [UR6] ;  /* 0x00000000060079b9 */ /* 0x0001e40008040000 */
[----:B------:R0:W-:Y:S02]  /*0110*/  UTMACCTL.PF [UR4] ;  /* 0x00000000040079b9 */ /* 0x0001e40008040000 */
[----:B0-----:R-:W-:Y:S01]  /*0120*/  NOP ;  /* 0x0000000000007918 */ /* 0x001fe20000000000 */
.L_x_1:
[----:B------:R-:W-:Y:S05]  /*0130*/  BSYNC B0 ;  /* 0x0000000000007941 */ /* 0x000fea0003800000 */
.L_x_0:
[----:B------:R-:W0:Y:S01]  /*0140*/  SHFL.IDX PT, R8, R2, RZ, 0x1f ;  /* 0x00001fff02087589 */ /* 0x000e2200000e0000 */
[----:B------:R-:W-:-:S04]  /*0150*/  SHF.R.S32.HI R3, RZ, 0x1f, R4 ;  /* 0x0000001fff037819 */ /* 0x000fc80000011404 */
[----:B------:R-:W-:Y:S02]  /*0160*/  LEA.HI R3, R3, R4, RZ, 0x7 ;  /* 0x0000000403037211 */ /* 0x000fe400078f38ff */
[----:B0-----:R-:W-:-:S13]  /*0170*/  ISETP.NE.AND P0, PT, R8, RZ, PT ;  /* 0x000000ff0800720c */ /* 0x001fda0003f05270 */
[----:B------:R-:W-:Y:S05]  /*0180*/  @P0 BRA `(.L_x_2) ;  /* 0x0000000000600947 */ /* 0x000fea0003800000 */
[----:B------:R-:W0:Y:S01]  /*0190*/  S2UR UR8, SR_CgaCtaId ;  /* 0x00000000000879c3 */ /* 0x000e220000008800 */
[----:B------:R-:W-:Y:S01]  /*01a0*/  UMOV UR4, 0x400 ;  /* 0x0000040000047882 */ /* 0x000fe20000000000 */
[----:B------:R-:W-:Y:S01]  /*01b0*/  UMOV UR5, 0x1 ;  /* 0x0000000100057882 */ /* 0x000fe20000000000 */
[----:B------:R-:W-:Y:S01]  /*01c0*/  UMOV UR6, 0x3 ;  /* 0x0000000300067882 */ /* 0x000fe20000000000 */
[----:B------:R-:W-:Y:S01]  /*01d0*/  ELECT P0, URZ, PT ;  /* 0x00000000003f782f */ /* 0x000fe20003800000 */
[----:B------:R-:W-:-:S04]  /*01e0*/  UIADD3 UR6, -UR6, 0x100000, URZ ;  /* 0x0010000006067890 */ /* 0x000fc8000fffe13f */
[----:B------:R-:W-:Y:S02]  /*01f0*/  USHF.L.U32 UR7, UR6, 0xb, URZ ;  /* 0x0000000b06077899 */ /* 0x000fe4000800063f */
[----:B------:R-:W-:Y:S02]  /*0200*/  USHF.L.U32 UR6, UR6, 0x1, URZ ;  /* 0x0000000106067899 */ /* 0x000fe4000800063f */
[----:B0-----:R-:W-:Y:S02]  /*0210*/  ULEA UR8, UR8, UR4, 0x18 ;  /* 0x0000000408087291 */ /* 0x001fe4000f8ec03f */
[----:B------:R-:W-:-:S04]  /*0220*/  UIADD3 UR4, -UR5, 0x100000, URZ ;  /* 0x0010000005047890 */ /* 0x000fc8000fffe13f */
[----:B------:R-:W-:Y:S02]  /*0230*/  USHF.L.U32 UR5, UR4, 0xb, URZ ;  /* 0x0000000b04057899 */ /* 0x000fe4000800063f */
[----:B------:R-:W-:Y:S01]  /*0240*/  USHF.L.U32 UR4, UR4, 0x1, URZ ;  /* 0x0000000104047899 */ /* 0x000fe2000800063f */
[----:B------:R-:W0:Y:S11]  /*0250*/  FENCE.VIEW.ASYNC.S ;  /* 0x00000000000073c6 */ /* 0x000e360000000000 */
[----:B0-----:R0:W1:Y:S01]  /*0260*/  SYNCS.EXCH.64 URZ, [UR8], UR4 ;  /* 0x00000004083f75b2 */ /* 0x0010620008000100 */
[----:B------:R0:W2:Y:S01]  /*0270*/  SYNCS.EXCH.64 URZ, [UR8+0x28], UR6 ;  /* 0x00002806083f75b2 */ /* 0x0000a20008000100 */
[----:B------:R0:W3:Y:S01]  /*0280*/  SYNCS.EXCH.64 URZ, [UR8+0x8], UR4 ;  /* 0x00000804083f75b2 */ /* 0x0000e20008000100 */
[----:B------:R0:W4:Y:S01]  /*0290*/  SYNCS.EXCH.64 URZ, [UR8+0x30], UR6 ;  /* 0x00003006083f75b2 */ /* 0x0001220008000100 */
[----:B------:R0:W0:Y:S01]  /*02a0*/  SYNCS.EXCH.64 URZ, [UR8+0x10], UR4 ;  /* 0x00001004083f75b2 */ /* 0x0000220008000100 */
[----:B------:R0:W0:Y:S01]  /*02b0*/  SYNCS.EXCH.64 URZ, [UR8+0x38], UR6 ;  /* 0x00003806083f75b2 */ /* 0x0000220008000100 */
[----:B------:R0:W0:Y:S01]  /*02c0*/  SYNCS.EXCH.64 URZ, [UR8+0x18], UR4 ;  /* 0x00001804083f75b2 */ /* 0x0000220008000100 */
[----:B------:R0:W0:Y:S01]  /*02d0*/  SYNCS.EXCH.64 URZ, [UR8+0x40], UR6 ;  /* 0x00004006083f75b2 */ /* 0x0000220008000100 */
[----:B------:R0:W0:Y:S01]  /*02e0*/  SYNCS.EXCH.64 URZ, [UR8+0x20], UR4 ;  /* 0x00002004083f75b2 */ /* 0x0000220008000100 */
[----:B------:R0:W0:Y:S01]  /*02f0*/  SYNCS.EXCH.64 URZ, [UR8+0x48], UR6 ;  /* 0x00004806083f75b2 */ /* 0x0000220008000100 */
[----:B------:R-:W-:Y:S01]  /*0300*/  NOP ;  /* 0x0000000000007918 */ /* 0x000fe20000000000 */
.L_x_2:
[----:B------:R-:W5:Y:S01]  /*0310*/  SHFL.IDX PT, R13, R2, RZ, 0x1f ;  /* 0x00001fff020d7589 */ /* 0x000f6200000e0000 */
[----:B------:R-:W1:Y:S01]  /*0320*/  S2UR UR12, SR_CTAID.X ;  /* 0x00000000000c79c3 */ /* 0x000e620000002500 */
[----:B------:R-:W-:Y:S02]  /*0330*/  LOP3.LUT R3, R3, 0xffffff80, RZ, 0xc0, !PT ;  /* 0xffffff8003037812 */ /* 0x000fe400078ec0ff */
[----:B------:R-:W-:Y:S01]  /*0340*/  ELECT P0, URZ, PT ;  /* 0x00000000003f782f */ /* 0x000fe20003800000 */
[----:B------:R2:W3:Y:S01]  /*0350*/  SHFL.IDX PT, R12, R2, RZ, 0x1f ;  /* 0x00001fff020c7589 */ /* 0x0004e200000e0000 */
[----:B------:R-:W-:Y:S01]  /*0360*/  ELECT P1, URZ, PT ;  /* 0x00000000003f782f */ /* 0x000fe20003820000 */
[----:B------:R-:W-:Y:S01]  /*0370*/  NOP ;  /* 0x0000000000007918 */ /* 0x000fe20000000000 */
[----:B------:R-:W-:Y:S01]  /*0380*/  IMAD.IADD R3, R4, 0x1, -R3 ;  /* 0x0000000104037824 */ /* 0x000fe200078e0a03 */
[----:B------:R-:W4:Y:S01]  /*0390*/  S2R R6, SR_CTAID.Y ;  /* 0x0000000000067919 */ /* 0x000f220000002600 */
[----:B0-----:R-:W-:Y:S01]  /*03a0*/  ULDC UR4, c[0x0][0x150] ;  /* 0x0000540000047ab9 */ /* 0x001fe20000000800 */
[----:B------:R-:W0:Y:S01]  /*03b0*/  LDC R14, c[0x0][0x144] ;  /* 0x00005100ff0e7b82 */ /* 0x000e220000000800 */
[----:B------:R-:W-:Y:S01]  /*03c0*/  UMOV UR11, 0x80 ;  /* 0x00000080000b7882 */ /* 0x000fe20000000000 */
[----:B------:R-:W-:Y:S01]  /*03d0*/  SHF.R.S32.HI R0, RZ, 0x1f, R3 ;  /* 0x0000001fff007819 */ /* 0x000fe20000011403 */
[----:B------:R-:W-:Y:S01]  /*03e0*/  NOP ;  /* 0x0000000000007918 */ /* 0x000fe20000000000 */
[C---:B------:R-:W-:Y:S01]  /*03f0*/  VIADD R35, R10.reuse, 0xffffffff ;  /* 0xffffffff0a237836 */ /* 0x040fe20000000000 */
[----:B------:R-:W-:Y:S01]  /*0400*/  ISETP.NE.AND P4, PT, R10, RZ, PT ;  /* 0x000000ff0a00720c */ /* 0x000fe20003f85270 */
[----:B------:R-:W-:Y:S01]  /*0410*/  IMAD.MOV.U32 R57, RZ, RZ, 0x1 ;  /* 0x00000001ff397424 */ /* 0x000fe200078e00ff */
[----:B------:R-:W-:Y:S01]  /*0420*/  LEA.HI R9, R0, R3, RZ, 0x3 ;  /* 0x0000000300097211 */ /* 0x000fe200078f18ff */
[----:B------:R-:W0:Y:S01]  /*0430*/  LDC R15, c[0x0][0x140] ;  /* 0x00005000ff0f7b82 */ /* 0x000e220000000800 */
[----:B------:R-:W-:-:S02]  /*0440*/  ISETP.GE.U32.AND P6, PT, R35, 0x2, PT ;  /* 0x000000022300780c */ /* 0x000fc40003fc6070 */
[--C-:B------:R-:W-:Y:S02]  /*0450*/  SHF.R.S32.HI R11, RZ, 0x3, R9.reuse ;  /* 0x00000003ff0b7819 */ /* 0x100fe40000011409 */
[----:B--2---:R-:W-:Y:S02]  /*0460*/  SHF.R.S32.HI R2, RZ, 0x1f, R9 ;  /* 0x0000001fff027819 */ /* 0x004fe40000011409 */
[----:B------:R-:W-:Y:S01]  /*0470*/  SHF.R.S32.HI R9, RZ, 0x1f, R8 ;  /* 0x0000001fff097819 */ /* 0x000fe20000011408 */
[----:B------:R-:W2:Y:S01]  /*0480*/  LDC R25, c[0x0][0x148] ;  /* 0x00005200ff197b82 */ /* 0x000ea20000000800 */
[----:B-----5:R-:W-:Y:S02]  /*0490*/  ISETP.NE.OR P0, PT, R13, RZ, !P0 ;  /* 0x000000ff0d00720c */ /* 0x020fe40004705670 */
[----:B-1----:R-:W-:Y:S02]  /*04a0*/  I2FP.F32.U32 R13, UR12 ;  /* 0x0000000c000d7c45 */ /* 0x002fe40008201000 */
[----:B------:R-:W-:-:S02]  /*04b0*/  LEA.HI R2, R2, R11, RZ, 0x2 ;  /* 0x0000000b02027211 */ /* 0x000fc400078f10ff */
[----:B------:R-:W-:Y:S01]  /*04c0*/  LEA.HI R9, R9, R8, RZ, 0x2 ;  /* 0x0000000809097211 */ /* 0x000fe200078f10ff */
[----:B------:R-:W-:Y:S01]  /*04d0*/  FMUL R13, R13, UR4 ;  /* 0x000000040d0d7c20 */ /* 0x000fe20008400000 */
[----:B---3--:R-:W-:Y:S01]  /*04e0*/  ISETP.NE.OR P1, PT, R12, RZ, !P1 ;  /* 0x000000ff0c00720c */ /* 0x008fe20004f25670 */
[----:B------:R-:W-:Y:S01]  /*04f0*/  ULDC UR4, c[0x0][0x154] ;  /* 0x0000550000047ab9 */ /* 0x000fe20000000800 */
[----:B------:R-:W-:Y:S02]  /*0500*/  LOP3.LUT R12, R2, 0xfffffffc, RZ, 0xc0, !PT ;  /* 0xfffffffc020c7812 */ /* 0x000fe400078ec0ff */
[----:B------:R-:W-:Y:S01]  /*0510*/  LOP3.LUT R9, R9, 0x3ffffffc, RZ, 0xc0, !PT ;  /* 0x3ffffffc09097812 */ /* 0x000fe200078ec0ff */
[----:B------:R-:W1:Y:S01]  /*0520*/  F2I.U32.TRUNC.NTZ R13, R13 ;  /* 0x0000000d000d7305 */ /* 0x000e62000020f000 */
[----:B------:R-:W-:Y:S01]  /*0530*/  SHF.R.S32.HI R2, RZ, 0x1f, R5 ;  /* 0x0000001fff027819 */ /* 0x000fe20000011405 */
[----:B------:R-:W-:Y:S01]  /*0540*/  IMAD.IADD R12, R11, 0x1, -R12 ;  /* 0x000000010b0c7824 */ /* 0x000fe200078e0a0c */
[----:B------:R-:W-:Y:S01]  /*0550*/  VOTEU.ALL UP1, P0 ;  /* 0x00000000003f7886 */ /* 0x000fe20000020000 */
[----:B------:R-:W-:Y:S01]  /*0560*/  IMAD.IADD R9, R8, 0x1, -R9 ;  /* 0x0000000108097824 */ /* 0x000fe200078e0a09 */
[----:B------:R-:W-:Y:S01]  /*0570*/  LEA.HI R2, R2, R5, RZ, 0x2 ;  /* 0x0000000502027211 */ /* 0x000fe200078f10ff */
[----:B------:R-:W-:Y:S01]  /*0580*/  VOTEU.ALL UP0, P0 ;  /* 0x00000000003f7886 */ /* 0x000fe20000000000 */
[----:B----4-:R-:W-:Y:S01]  /*0590*/  I2FP.F32.U32 R8, R6 ;  /* 0x0000000600087245 */ /* 0x010fe20000201000 */
[----:B------:R-:W-:Y:S01]  /*05a0*/  IMAD R9, R9, 0x4, R12 ;  /* 0x0000000409097824 */ /* 0x000fe200078e020c */
[----:B------:R-:W-:Y:S01]  /*05b0*/  LOP3.LUT R2, R2, 0xfffffffc, RZ, 0xc0, !PT ;  /* 0xfffffffc02027812 */ /* 0x000fe200078ec0ff */
[----:B------:R-:W-:Y:S01]  /*05c0*/  VOTEU.ALL UP2, P1 ;  /* 0x00000000003f7886 */ /* 0x000fe20000840000 */
[----:B------:R-:W3:Y:S01]  /*05d0*/  @!UP1 S2UR UR7, SR_CgaCtaId ;  /* 0x00000000000799c3 */ /* 0x000ee20000008800 */
[----:B------:R-:W-:Y:S01]  /*05e0*/  FMUL R8, R8, UR4 ;  /* 0x0000000408087c20 */ /* 0x000fe20008400000 */
[----:B------:R-:W-:Y:S01]  /*05f0*/  IMAD.SHL.U32 R56, R9, 0x4, RZ ;  /* 0x0000000409387824 */ /* 0x000fe200078e00ff */
[----:B------:R-:W-:Y:S01]  /*0600*/  UMOV UR4, 0x20 ;  /* 0x0000002000047882 */ /* 0x000fe20000000000 */
[----:B------:R-:W-:Y:S01]  /*0610*/  IMAD.IADD R5, R5, 0x1, -R2 ;  /* 0x0000000105057824 */ /* 0x000fe200078e0a02 */
[----:B------:R-:W-:Y:S01]  /*0620*/  LEA.HI R2, R9, R9, RZ, 0x1 ;  /* 0x0000000909027211 */ /* 0x000fe200078f08ff */
[----:B-1----:R-:W-:Y:S01]  /*0630*/  IMAD.MOV R13, RZ, RZ, -R13 ;  /* 0x000000ffff0d7224 */ /* 0x002fe200078e0a0d */
[----:B------:R-:W1:Y:S01]  /*0640*/  F2I.U32.TRUNC.NTZ R8, R8 ;  /* 0x0000000800087305 */ /* 0x000e62000020f000 */
[----:B------:R-:W4:Y:S01]  /*0650*/  @!UP2 S2UR UR10, SR_CgaCtaId ;  /* 0x00000000000aa9c3 */ /* 0x000f220000008800 */
[----:B------:R-:W-:Y:S01]  /*0660*/  LOP3.LUT R2, R2, 0xfffffffe, RZ, 0xc0, !PT ;  /* 0xfffffffe02027812 */ /* 0x000fe200078ec0ff */
[----:B0-----:R-:W-:Y:S01]  /*0670*/  IMAD R21, R14, R13, UR12 ;  /* 0x0000000c0e157e24 */ /* 0x001fe2000f8e020d */
[----:B------:R-:W-:Y:S01]  /*0680*/  @!UP1 UMOV UR6, 0x400 ;  /* 0x0000040000069882 */ /* 0x000fe20000000000 */
[----:B------:R-:W-:-:S04]  /*0690*/  @!UP1 UIADD3 UR4, -UR4, 0x100000, URZ ;  /* 0x0010000004049890 */ /* 0x000fc8000fffe13f */
[----:B------:R-:W-:Y:S02]  /*06a0*/  @!UP1 USHF.L.U32 UR5, UR4, 0xb, URZ ;  /* 0x0000000b04059899 */ /* 0x000fe4000800063f */
[----:B------:R-:W-:Y:S01]  /*06b0*/  @!UP1 USHF.L.U32 UR4, UR4, 0x1, URZ ;  /* 0x0000000104049899 */ /* 0x000fe2000800063f */
[C---:B------:R-:W-:Y:S01]  /*06c0*/  LOP3.LUT R56, R9.reuse, 0xc, R56, 0x78, !PT ;  /* 0x0000000c09387812 */ /* 0x040fe200078e7838 */
[----:B------:R-:W-:Y:S01]  /*06d0*/  IMAD.IADD R2, R9, 0x1, -R2 ;  /* 0x0000000109027824 */ /* 0x000fe200078e0a02 */
[----:B------:R-:W-:Y:S01]  /*06e0*/  @!UP2 UMOV UR9, 0x400 ;  /* 0x000004000009a882 */ /* 0x000fe20000000000 */
[----:B------:R-:W-:Y:S01]  /*06f0*/  VOTEU.ALL UP3, P1 ;  /* 0x00000000003f7886 */ /* 0x000fe20000860000 */
[----:B------:R-:W-:Y:S01]  /*0700*/  VOTEU.ALL UP4, P1 ;  /* 0x00000000003f7886 */ /* 0x000fe20000880000 */
[----:B------:R-:W-:Y:S01]  /*0710*/  VOTEU.ALL UP5, P1 ;  /* 0x00000000003f7886 */ /* 0x000fe200008a0000 */
[----:B------:R-:W-:Y:S01]  /*0720*/  ISETP.NE.AND P3, PT, R2, R21, PT ;  /* 0x000000150200720c */ /* 0x000fe20003f65270 */
[----:B------:R0:W0:Y:S01]  /*0730*/  SHFL.IDX PT, R14, R7, RZ, 0x1f ;  /* 0x00001fff070e7589 */ /* 0x00002200000e0000 */
[----:B------:R-:W-:Y:S01]  /*0740*/  ISETP.EQ.U32.AND P2, PT, R15, 0x1, PT ;  /* 0x000000010f00780c */ /* 0x000fe20003f42070 */
[----:B-1----:R-:W-:Y:S01]  /*0750*/  IMAD.MOV R20, RZ, RZ, -R8 ;  /* 0x000000ffff147224 */ /* 0x002fe200078e0a08 */
[----:B---3--:R-:W-:-:S02]  /*0760*/  @!UP1 ULEA UR8, UR7, UR6, 0x18 ;  /* 0x0000000607089291 */ /* 0x008fc4000f8ec03f */
[----:B------:R-:W-:-:S04]  /*0770*/  @!UP2 UIADD3 UR6, -UR11, 0x100000, URZ ;  /* 0x001000000b06a890 */ /* 0x000fc8000fffe13f */
[----:B------:R-:W-:Y:S02]  /*0780*/  @!UP2 USHF.L.U32 UR7, UR6, 0xb, URZ ;  /* 0x0000000b0607a899 */ /* 0x000fe4000800063f */
[----:B------:R-:W-:Y:S01]  /*0790*/  @!UP2 USHF.L.U32 UR6, UR6, 0x1, URZ ;  /* 0x000000010606a899 */ /* 0x000fe2000800063f */
[----:B--2---:R-:W-:Y:S01]  /*07a0*/  IMAD R9, R25, R20, R6 ;  /* 0x0000001419097224 */ /* 0x004fe200078e0206 */
[----:B------:R-:W-:Y:S01]  /*07b0*/  VOTEU.ALL UP1, P0 ;  /* 0x00000000003f7886 */ /* 0x000fe20000020000 */
[----:B------:R-:W-:Y:S01]  /*07c0*/  LOP3.LUT P0, RZ, R3, 0x7, RZ, 0xc0, !PT ;  /* 0x0000000703ff7812 */ /* 0x000fe2000780c0ff */
[----:B----4-:R-:W-:Y:S01]  /*07d0*/  @!UP2 ULEA UR9, UR10, UR9, 0x18 ;  /* 0x000000090a09a291 */ /* 0x010fe2000f8ec03f */
[----:B------:R-:W-:Y:S01]  /*07e0*/  @P3 LEA.HI R2, R56, R56, RZ, 0x1 ;  /* 0x0000003838023211 */ /* 0x000fe200078f08ff */
[----:B------:R-:W-:Y:S01]  /*07f0*/  VOTEU.ALL UP2, P1 ;  /* 0x00000000003f7886 */ /* 0x000fe20000840000 */
[----:B------:R-:W-:Y:S01]  /*0800*/  ISETP.NE.AND P1, PT, R5, 0x3, PT ;  /* 0x000000030500780c */ /* 0x000fe20003f25270 */
[----:B------:R-:W1:Y:S02]  /*0810*/  FENCE.VIEW.ASYNC.S ;  /* 0x00000000000073c6 */ /* 0x000e640000000000 */
[----:B-1----:R1:W2:Y:S01]  /*0820*/  @!UP0 SYNCS.EXCH.64 URZ, [UR8+0x80], UR4 ;  /* 0x00008004083f85b2 */ /* 0x0022a20008000100 */
[----:B------:R-:W-:-:S02]  /*0830*/  @P3 SHF.R.S32.HI R2, RZ, 0x1, R2 ;  /* 0x00000001ff023819 */ /* 0x000fc40000011402 */
[----:B------:R-:W-:Y:S02]  /*0840*/  ISETP.EQ.OR P1, PT, R5, RZ, !P1 ;  /* 0x000000ff0500720c */ /* 0x000fe40004f22670 */
[----:B------:R-:W-:Y:S02]  /*0850*/  @P3 ISETP.NE.AND P5, PT, R2, R9, PT ;  /* 0x000000090200320c */ /* 0x000fe40003fa5270 */
[----:B------:R-:W-:Y:S02]  /*0860*/  ISETP.LT.U32.AND P0, PT, R56, 0x4, !P0 ;  /* 0x000000043800780c */ /* 0x000fe40004701070 */
[----:B------:R-:W-:Y:S02]  /*0870*/  ISETP.EQ.AND P1, PT, R10, RZ, P1 ;  /* 0x000000ff0a00720c */ /* 0x000fe40000f22270 */
[----:B------:R-:W-:Y:S02]  /*0880*/  SEL R2, RZ, 0x1, !P0 ;  /* 0x00000001ff027807 */ /* 0x000fe40004000000 */
[----:B------:R-:W-:-:S02]  /*0890*/  @P3 SEL R57, RZ, 0x1, P5 ;  /* 0x00000001ff393807 */ /* 0x000fc40002800000 */
[----:B------:R-:W-:Y:S01]  /*08a0*/  SEL R16, RZ, 0x1, !P1 ;  /* 0x00000001ff107807 */ /* 0x000fe20004800000 */
[----:B------:R1:W3:Y:S01]  /*08b0*/  @!UP1 SYNCS.EXCH.64 URZ, [UR8+0x88], UR4 ;  /* 0x00008804083f95b2 */ /* 0x0002e20008000100 */
[----:B------:R-:W-:Y:S01]  /*08c0*/  NOP ;  /* 0x0000000000007918 */ /* 0x000fe20000000000 */
[----:B------:R-:W-:Y:S02]  /*08d0*/  LOP3.LUT R57, R57, R2, RZ, 0xc0, !PT ;  /* 0x0000000239397212 */ /* 0x000fe400078ec0ff */
[----:B------:R-:W-:Y:S01]  /*08e0*/  SEL R16, R16, 0x2, P6 ;  /* 0x0000000210107807 */ /* 0x000fe20003000000 */
[----:B------:R1:W4:Y:S01]  /*08f0*/  @!UP2 SYNCS.EXCH.64 URZ, [UR9+0x60], UR6 ;  /* 0x00006006093fa5b2 */ /* 0x0003220008000100 */
[----:B------:R1:W0:Y:S01]  /*0900*/  @!UP3 SYNCS.EXCH.64 URZ, [UR9+0x68], UR6 ;  /* 0x00006806093fb5b2 */ /* 0x0002220008000100 */
[----:B------:R1:W0:Y:S01]  /*0910*/  @!UP4 SYNCS.EXCH.64 URZ, [UR9+0x70], UR6 ;  /* 0x00007006093fc5b2 */ /* 0x0002220008000100 */
[----:B------:R1:W0:Y:S01]  /*0920*/  @!UP5 SYNCS.EXCH.64 URZ, [UR9+0x78], UR6 ;  /* 0x00007806093fd5b2 */ /* 0x0002220008000100 */
[----:B------:R-:W-:Y:S01]  /*0930*/  NOP ;  /* 0x0000000000007918 */ /* 0x000fe20000000000 */
[----:B-12---:R-:W-:Y:S05]  /*0940*/  @!P2 BRA `(.L_x_3) ;  /* 0x000000000008a947 */ /* 0x006fea0003800000 */
[----:B0--34-:R-:W-:Y:S01]  /*0950*/  UCGABAR_ARV ;  /* 0x00000000000079c7 */ /* 0x019fe20008000000 */
[----:B------:R-:W-:Y:S05]  /*0960*/  BRA `(.L_x_4) ;  /* 0x0000000000047947 */ /* 0x000fea0003800000 */
.L_x_3:
[----:B0--34-:R-:W-:Y:S01]  /*0970*/  NOP ;  /* 0x0000000000007918 */ /* 0x019fe20000000000 */
.L_x_4:
[----:B------:R-:W-:Y:S01]  /*0980*/  ULDC.64 UR4, c[0x0][0x598] ;  /* 0x0001660000047ab9 */ /* 0x000fe20000000a00 */
[----:B------:R-:W-:Y:S01]  /*0990*/  ULDC.64 UR36, c[0x0][0x208] ;  /* 0x0000820000247ab9 */ /* 0x000fe20000000a00 */
[----:B------:R-:W-:-:S04]  /*09a0*/  ISETP.NE.U32.AND P0, PT, RZ, UR4, PT ;  /* 0x00000004ff007c0c */ /* 0x000fc8000bf05070 */
[----:B------:R-:W-:-:S13]  /*09b0*/  ISETP.NE.AND.EX P0, PT, RZ, UR5, PT, P0 ;  /* 0x00000005ff007c0c */ /* 0x000fda000bf05300 */
[----:B------:R-:W-:Y:S05]  /*09c0*/  @!P0 BRA `(.L_x_5) ;  /* 0x00000000001c8947 */ /* 0x000fea0003800000 */
[----:B------:R-:W0:Y:S02]  /*09d0*/  LDC.64 R8, c[0x0][0x598] ;  /* 0x00016600ff087b82 */ /* 0x000e240000000a00 */
[----:B0-----:R-:W2:Y:S02]  /*09e0*/  LDG.E.64 R8, desc[UR36][R8.64] ;  /* 0x0000002408087981 */ /* 0x001ea4000c1e1b00 */
[----:B--2---:R-:W-:-:S04]  /*09f0*/  ISETP.NE.U32.AND P0, PT, R8, RZ, PT ;  /* 0x000000ff0800720c */ /* 0x004fc80003f05070 */
[----:B------:R-:W-:-:S13]  /*0a00*/  ISETP.NE.AND.EX P0, PT, R9, RZ, PT, P0 ;  /* 0x000000ff0900720c */ /* 0x000fda0003f05300 */
[----:B------:R-:W-:Y:S05]  /*0a10*/  @!P0 BRA `(.L_x_5) ;  /* 0x0000000000088947 */ /* 0x000fea0003800000 */
[----:B------:R0:W5:Y:S01]  /*0a20*/  LD.E R58, desc[UR36][R8.64] ;  /* 0x00000024083a7980 */ /* 0x000162000c101900 */
[----:B------:R-:W-:Y:S05]  /*0a30*/  BRA `(.L_x_6) ;  /* 0x0000000000247947 */ /* 0x000fea0003800000 */
.L_x_5:
[----:B------:R-:W-:Y:S02]  /*0a40*/  ULDC.64 UR4, c[0x0][0x588] ;  /* 0x0001620000047ab9 */ /* 0x000fe40000000a00 */
[----:B------:R-:W-:-:S04]  /*0a50*/  ISETP.NE.U32.AND P0, PT, RZ, UR4, PT ;  /* 0x00000004ff007c0c */ /* 0x000fc8000bf05070 */
[----:B------:R-:W-:-:S13]  /*0a60*/  ISETP.NE.AND.EX P0, PT, RZ, UR5, PT, P0 ;  /* 0x00000005ff007c0c */ /* 0x000fda000bf05300 */
[----:B------:R-:W-:Y:S05]  /*0a70*/  @!P0 BRA `(.L_x_7) ;  /* 0x00000000000c8947 */ /* 0x000fea0003800000 */
[----:B------:R-:W0:Y:S02]  /*0a80*/  LDC.64 R58, c[0x0][0x588] ;  /* 0x00016200ff3a7b82 */ /* 0x000e240000000a00 */
[----:B0-----:R1:W5:Y:S01]  /*0a90*/  LDG.E R58, desc[UR36][R58.64] ;  /* 0x000000243a3a7981 */ /* 0x001362000c1e1900 */
[----:B------:R-:W-:Y:S05]  /*0aa0*/  BRA `(.L_x_6) ;  /* 0x0000000000087947 */ /* 0x000fea0003800000 */
.L_x_7:
[----:B------:R-:W-:Y:S02]  /*0ab0*/  ULDC UR4, c[0x0][0x580] ;  /* 0x0001600000047ab9 */ /* 0x000fe40000000800 */
[----:B------:R-:W-:-:S07]  /*0ac0*/  IMAD.U32 R58, RZ, RZ, UR4 ;  /* 0x00000004ff3a7e24 */ /* 0x000fce000f8e00ff */
.L_x_6:
[----:B------:R-:W-:Y:S02]  /*0ad0*/  ULDC.64 UR4, c[0x0][0x5a0] ;  /* 0x0001680000047ab9 */ /* 0x000fe40000000a00 */
[----:B------:R-:W-:-:S04]  /*0ae0*/  ISETP.NE.U32.AND P0, PT, RZ, UR4, PT ;  /* 0x00000004ff007c0c */ /* 0x000fc8000bf05070 */
[----:B------:R-:W-:-:S13]  /*0af0*/  ISETP.NE.AND.EX P0, PT, RZ, UR5, PT, P0 ;  /* 0x00000005ff007c0c */ /* 0x000fda000bf05300 */
[----:B------:R-:W-:Y:S05]  /*0b00*/  @!P0 BRA `(.L_x_8) ;  /* 0x00000000001c8947 */ /* 0x000fea0003800000 */
[----:B0-----:R-:W0:Y:S02]  /*0b10*/  LDC.64 R8, c[0x0][0x5a0] ;  /* 0x00016800ff087b82 */ /* 0x001e240000000a00 */
[----:B0-----:R-:W2:Y:S02]  /*0b20*/  LDG.E.64 R8, desc[UR36][R8.64] ;  /* 0x0000002408087981 */ /* 0x001ea4000c1e1b00 */
[----:B--2---:R-:W-:-:S04]  /*0b30*/  ISETP.NE.U32.AND P0, PT, R8, RZ, PT ;  /* 0x000000ff0800720c */ /* 0x004fc80003f05070 */
[----:B------:R-:W-:-:S13]  /*0b40*/  ISETP.NE.AND.EX P0, PT, R9, RZ, PT, P0 ;  /* 0x000000ff0900720c */ /* 0x000fda0003f05300 */
[----:B------:R-:W-:Y:S05]  /*0b50*/  @!P0 BRA `(.L_x_8) ;  /* 0x0000000000088947 */ /* 0x000fea0003800000 */
[----:B-1----:R0:W5:Y:S01]  /*0b60*/  LD.E R59, desc[UR36][R8.64] ;  /* 0x00000024083b7980 */ /* 0x002162000c101900 */
[----:B------:R-:W-:Y:S05]  /*0b70*/  BRA `(.L_x_9) ;  /* 0x0000000000247947 */ /* 0x000fea0003800000 */
.L_x_8:
[----:B------:R-:W-:Y:S02]  /*0b80*/  ULDC.64 UR4, c[0x0][0x590] ;  /* 0x0001640000047ab9 */ /* 0x000fe40000000a00 */
[----:B------:R-:W-:-:S04]  /*0b90*/  ISETP.NE.U32.AND P0, PT, RZ, UR4, PT ;  /* 0x00000004ff007c0c */ /* 0x000fc8000bf05070 */
[----:B------:R-:W-:-:S13]  /*0ba0*/  ISETP.NE.AND.EX P0, PT, RZ, UR5, PT, P0 ;  /* 0x00000005ff007c0c */ /* 0x000fda000bf05300 */
[----:B------:R-:W-:Y:S05]  /*0bb0*/  @!P0 BRA `(.L_x_10) ;  /* 0x00000000000c8947 */ /* 0x000fea0003800000 */
[----:B0-----:R-:W1:Y:S02]  /*0bc0*/  LDC.64 R8, c[0x0][0x590] ;  /* 0x00016400ff087b82 */ /* 0x001e640000000a00 */
[----:B-1----:R1:W5:Y:S01]  /*0bd0*/  LDG.E R59, desc[UR36][R8.64] ;  /* 0x00000024083b7981 */ /* 0x002362000c1e1900 */
[----:B------:R-:W-:Y:S05]  /*0be0*/  BRA `(.L_x_9) ;  /* 0x0000000000087947 */ /* 0x000fea0003800000 */
.L_x_10:
[----:B------:R-:W-:Y:S02]  /*0bf0*/  ULDC UR4, c[0x0][0x584] ;  /* 0x0001610000047ab9 */ /* 0x000fe40000000800 */
[----:B-1----:R-:W-:-:S07]  /*0c00*/  IMAD.U32 R59, RZ, RZ, UR4 ;  /* 0x00000004ff3b7e24 */ /* 0x002fce000f8e00ff */
.L_x_9:
[----:B------:R-:W2:Y:S01]  /*0c10*/  LDC R2, c[0x0][0x65c] ;  /* 0x00019700ff027b82 */ /* 0x000ea20000000800 */
[----:B------:R-:W-:Y:S01]  /*0c20*/  ULDC UR6, c[0x0][0x28c] ;  /* 0x0000a30000067ab9 */ /* 0x000fe20000000800 */
[----:B------:R-:W-:Y:S01]  /*0c30*/  ISETP.NE.AND P0, PT, R10, 0x2, PT ;  /* 0x000000020a00780c */ /* 0x000fe20003f05270 */
[----:B------:R-:W-:Y:S01]  /*0c40*/  UIADD3 UR6, UR6, 0x1f, URZ ;  /* 0x0000001f06067890 */ /* 0x000fe2000fffe03f */
[----:B01----:R-:W-:Y:S01]  /*0c50*/  IMAD.U32 R8, RZ, RZ, UR12 ;  /* 0x0000000cff087e24 */ /* 0x003fe2000f8e00ff */
[----:B------:R-:W-:Y:S01]  /*0c60*/  UMOV UR38, URZ ;  /* 0x0000003f00267c82 */ /* 0x000fe20008000000 */
[----:B------:R-:W-:Y:S01]  /*0c70*/  IMAD.MOV.U32 R9, RZ, RZ, RZ ;  /* 0x000000ffff097224 */ /* 0x000fe200078e00ff */
[----:B------:R-:W-:Y:S01]  /*0c80*/  USHF.R.S32.HI UR7, URZ, 0x1f, UR6 ;  /* 0x0000001f3f077899 */ /* 0x000fe20008011406 */
[----:B------:R-:W-:Y:S01]  /*0c90*/  UMOV UR39, URZ ;  /* 0x0000003f00277c82 */ /* 0x000fe20008000000 */
[----:B------:R-:W-:Y:S02]  /*0ca0*/  ULDC.64 UR8, c[0x0][0x650] ;  /* 0x0001940000087ab9 */ /* 0x000fe40000000a00 */
[----:B------:R-:W-:-:S04]  /*0cb0*/  ULEA.HI UR7, UR7, UR6, URZ, 0x5 ;  /* 0x0000000607077291 */ /* 0x000fc8000f8f283f */
[----:B------:R-:W-:Y:S01]  /*0cc0*/  USHF.R.S32.HI UR40, URZ, 0x5, UR7 ;  /* 0x000000053f287899 */ /* 0x000fe20008011407 */
[----:B--2---:R-:W-:-:S13]  /*0cd0*/  ISETP.NE.AND P1, PT, R2, 0x1, PT ;  /* 0x000000010200780c */ /* 0x004fda0003f25270 */
[----:B------:R-:W0:Y:S01]  /*0ce0*/  @P1 LDC R19, c[0x0][0x10] ;  /* 0x00000400ff131b82 */ /* 0x000e220000000800 */
[----:B------:R-:W-:Y:S02]  /*0cf0*/  @P1 IMAD.MOV.U32 R7, RZ, RZ, RZ ;  /* 0x000000ffff071224 */ /* 0x000fe400078e00ff */
[----:B------:R-:W-:-:S05]  /*0d00*/  @P1 IMAD.MOV.U32 R17, RZ, RZ, RZ ;  /* 0x000000ffff111224 */ /* 0x000fca00078e00ff */
[----:B------:R-:W1:Y:S01]  /*0d10*/  @!P1 LDC R11, c[0x0][0xc] ;  /* 0x00000300ff0b9b82 */ /* 0x000e620000000800 */
[----:B------:R-:W-:Y:S01]  /*0d20*/  ULDC UR4, c[0x0][0xc] ;  /* 0x0000030000047ab9 */ /* 0x000fe20000000800 */
[----:B------:R-:W-:Y:S02]  /*0d30*/  ULDC UR5, c[0x0][0x10] ;  /* 0x0000040000057ab9 */ /* 0x000fe40000000800 */
[----:B------:R-:W-:-:S04]  /*0d40*/  UIMAD.WIDE.U32 UR4, UR4, UR5, URZ ;  /* 0x00000005040472a5 */ /* 0x000fc8000f8e003f */
[----:B------:R-:W2:Y:S01]  /*0d50*/  LDC R2, c[0x0][0x14] ;  /* 0x00000500ff027b82 */ /* 0x000ea20000000800 */
[----:B0-----:R-:W-:-:S04]  /*0d60*/  @P1 IMAD.WIDE.U32 R18, R19, UR12, R6 ;  /* 0x0000000c13121c25 */ /* 0x001fc8000f8e0006 */
[----:B------:R-:W-:Y:S02]  /*0d70*/  @P1 IMAD.IADD R17, R19, 0x1, R17 ;  /* 0x0000000113111824 */ /* 0x000fe400078e0211 */
[----:B-1----:R-:W-:-:S04]  /*0d80*/  @!P1 IMAD.WIDE.U32 R8, R6, R11, R8 ;  /* 0x0000000b06089225 */ /* 0x002fc800078e0008 */
[----:B------:R-:W-:Y:S02]  /*0d90*/  @!P1 IMAD.MOV.U32 R18, RZ, RZ, R8 ;  /* 0x000000ffff129224 */ /* 0x000fe400078e0008 */
[----:B------:R-:W-:Y:S02]  /*0da0*/  @!P1 IMAD.MOV.U32 R17, RZ, RZ, R9 ;  /* 0x000000ffff119224 */ /* 0x000fe400078e0009 */
[----:B--2---:R-:W-:-:S04]  /*0db0*/  IMAD.WIDE.U32 R12, R2, UR4, RZ ;  /* 0x00000004020c7c25 */ /* 0x004fc8000f8e00ff */
[----:B------:R-:W-:Y:S01]  /*0dc0*/  IMAD R23, R2, UR5, RZ ;  /* 0x0000000502177c24 */ /* 0x000fe2000f8e02ff */
[----:B------:R0:W-:Y:S03]  /*0dd0*/  STL.64 [R1], R12 ;  /* 0x0000000c01007387 */ /* 0x0001e60000100a00 */
[----:B------:R-:W-:Y:S01]  /*0de0*/  IMAD.IADD R23, R13, 0x1, R23 ;  /* 0x000000010d177824 */ /* 0x000fe200078e0217 */
[----:B------:R-:W-:Y:S06]  /*0df0*/  @P0 BRA `(.L_x_11) ;  /* 0x0000000000200947 */ /* 0x000fec0003800000 */
[----:B------:R-:W-:Y:S01]  /*0e00*/  UISETP.GE.U32.AND UP0, UPT, UR40, 0x5, UPT ;  /* 0x000000052800788c */ /* 0x000fe2000bf06070 */
[----:B------:R-:W-:Y:S01]  /*0e10*/  IADD3 R18, P0, R18, R12, RZ ;  /* 0x0000000c12127210 */ /* 0x000fe20007f1e0ff */
[----:B------:R-:W-:Y:S01]  /*0e20*/  UIMAD.WIDE.U32 UR4, UR40, -0x33333333, URZ ;  /* 0xcccccccd280478a5 */ /* 0x000fe2000f8e003f */
[----:B------:R-:W-:-:S03]  /*0e30*/  UMOV UR39, URZ ;  /* 0x0000003f00277c82 */ /* 0x000fc60008000000 */
[----:B------:R-:W-:Y:S01]  /*0e40*/  USHF.R.U32.HI UR4, URZ, 0x2, UR5 ;  /* 0x000000023f047899 */ /* 0x000fe20008011605 */
[----:B------:R-:W-:-:S03]  /*0e50*/  IMAD.X R17, R23, 0x1, R17, P0 ;  /* 0x0000000117117824 */ /* 0x000fc600000e0611 */
[----:B------:R-:W-:Y:S02]  /*0e60*/  UIMAD UR38, UR4, -0x5, UR40 ;  /* 0xfffffffb042678a4 */ /* 0x000fe4000f8e0228 */
[----:B------:R-:W-:-:S12]  /*0e70*/  @UP0 ULOP3.LUT UR39, UR4, 0x1, URZ, 0xc0, !UPT ;  /* 0x0000000104270892 */ /* 0x000fd8000f8ec03f */
.L_x_11:
[----:B------:R-:W-:Y:S01]  /*0e80*/  ISETP.GE.U32.AND P0, PT, R18, UR8, PT ;  /* 0x0000000812007c0c */ /* 0x000fe2000bf06070 */
[----:B------:R-:W-:Y:S01]  /*0e90*/  IMAD.MOV.U32 R19, RZ, RZ, -0x1 ;  /* 0xffffffffff137424 */ /* 0x000fe200078e00ff */
[----:B------:R-:W-:Y:S01]  /*0ea0*/  PRMT R8, RZ, 0x7610, R8 ;  /* 0x00007610ff087816 */ /* 0x000fe20000000008 */
[----:B------:R-:W-:Y:S01]  /*0eb0*/  IMAD.MOV.U32 R22, RZ, RZ, -0x1 ;  /* 0xffffffffff167424 */ /* 0x000fe200078e00ff */
[----:B------:R-:W-:Y:S01]  /*0ec0*/  ISETP.GE.U32.AND.EX P0, PT, R17, UR9, PT, P0 ;  /* 0x0000000911007c0c */ /* 0x000fe2000bf06100 */
[----:B------:R-:W-:-:S12]  /*0ed0*/  IMAD.MOV.U32 R2, RZ, RZ, -0x1 ;  /* 0xffffffffff027424 */ /* 0x000fd800078e00ff */
[----:B------:R-:W-:Y:S05]  /*0ee0*/  @P0 BRA `(.L_x_12) ;  /* 0x00000004002c0947 */ /* 0x000fea0003800000 */
[----:B------:R-:W1:Y:S01]  /*0ef0*/  LDC.64 R26, c[0x0][0x628] ;  /* 0x00018a00ff1a7b82 */ /* 0x000e620000000a00 */
[----:B------:R-:W-:Y:S02]  /*0f00*/  IMAD.MOV.U32 R8, RZ, RZ, R18 ;  /* 0x000000ffff087224 */ /* 0x000fe400078e0012 */
[----:B------:R-:W-:-:S05]  /*0f10*/  IMAD.MOV.U32 R9, RZ, RZ, R17 ;  /* 0x000000ffff097224 */ /* 0x000fca00078e0011 */
[----:B------:R-:W2:Y:S08]  /*0f20*/  LDC R2, c[0x0][0x630] ;  /* 0x00018c00ff027b82 */ /* 0x000eb00000000800 */
[----:B------:R-:W3:Y:S01]  /*0f30*/  LDC.64 R28, c[0x0][0x620] ;  /* 0x00018800ff1c7b82 */ /* 0x000ee20000000a00 */
[----:B-1----:R-:W-:-:S04]  /*0f40*/  ISETP.NE.U32.AND P0, PT, R26, RZ, PT ;  /* 0x000000ff1a00720c */ /* 0x002fc80003f05070 */
[----:B------:R-:W-:-:S13]  /*0f50*/  ISETP.NE.AND.EX P0, PT, R27, RZ, PT, P0 ;  /* 0x000000ff1b00720c */ /* 0x000fda0003f05300 */
[----:B--23--:R-:W-:Y:S05]  /*0f60*/  @!P0 BRA `(.L_x_13) ;  /* 0x0000000000288947 */ /* 0x00cfea0003800000 */
[----:B0-----:R-:W0:Y:S02]  /*0f70*/  LDC R13, c[0x0][0x634] ;  /* 0x00018d00ff0d7b82 */ /* 0x001e240000000800 */
[----:B0-----:R-:W-:-:S05]  /*0f80*/  IADD3 R13, P0, R18, R13, RZ ;  /* 0x0000000d120d7210 */ /* 0x001fca0007f1e0ff */
[----:B------:R-:W-:-:S04]  /*0f90*/  IMAD.X R15, RZ, RZ, R17, P0 ;  /* 0x000000ffff0f7224 */ /* 0x000fc800000e0611 */
[----:B------:R-:W-:-:S04]  /*0fa0*/  IMAD.WIDE.U32 R8, R15, R26, RZ ;  /* 0x0000001a0f087225 */ /* 0x000fc800078e00ff */
[----:B------:R-:W-:-:S04]  /*0fb0*/  IMAD.WIDE.U32 R10, P0, R13, R27, R8 ;  /* 0x0000001b0d0a7225 */ /* 0x000fc80007800008 */
[----:B------:R-:W-:-:S04]  /*0fc0*/  IMAD.WIDE.U32 R8, R13, R26, RZ ;  /* 0x0000001a0d087225 */ /* 0x000fc800078e00ff */
[----:B------:R-:W-:Y:S01]  /*0fd0*/  IMAD.X R13, RZ, RZ, RZ, P0 ;  /* 0x000000ffff0d7224 */ /* 0x000fe200000e06ff */
[----:B------:R-:W-:Y:S01]  /*0fe0*/  IADD3 RZ, P0, R9, R10, RZ ;  /* 0x0000000a09ff7210 */ /* 0x000fe20007f1e0ff */
[----:B------:R-:W-:-:S04]  /*0ff0*/  IMAD.MOV.U32 R12, RZ, RZ, R11 ;  /* 0x000000ffff0c7224 */ /* 0x000fc800078e000b */
[----:B------:R-:W-:-:S08]  /*1000*/  IMAD.WIDE.U32.X R8, R15, R27, R12, P0 ;  /* 0x0000001b0f087225 */ /* 0x000fd000000e040c */
.L_x_13:
[----:B------:R-:W1:Y:S01]  /*1010*/  LDC.64 R32, c[0x0][0x640] ;  /* 0x00019000ff207b82 */ /* 0x000e620000000a00 */
[-C--:B------:R-:W-:Y:S01]  /*1020*/  SHF.R.U64 R30, R8, R2.reuse, R9 ;  /* 0x00000002081e7219 */ /* 0x080fe20000001209 */
[----:B------:R-:W-:Y:S01]  /*1030*/  IMAD.MOV.U32 R19, RZ, RZ, R17 ;  /* 0x000000ffff137224 */ /* 0x000fe200078e0011 */
[----:B------:R-:W-:Y:S01]  /*1040*/  SHF.R.U32.HI R2, RZ, R2, R9 ;  /* 0x00000002ff027219 */ /* 0x000fe20000011609 */
[----:B------:R-:W-:Y:S01]  /*1050*/  IMAD.MOV.U32 R26, RZ, RZ, 0x1 ;  /* 0x00000001ff1a7424 */ /* 0x000fe200078e00ff */
[----:B------:R-:W-:-:S03]  /*1060*/  IADD3 R11, P0, RZ, -R30, RZ ;  /* 0x8000001eff0b7210 */ /* 0x000fc60007f1e0ff */
[----:B------:R-:W2:Y:S02]  /*1070*/  LDC R10, c[0x0][0x618] ;  /* 0x00018600ff0a7b82 */ /* 0x000ea40000000800 */
[----:B------:R-:W-:-:S04]  /*1080*/  IMAD.X R9, RZ, RZ, ~R2, P0 ;  /* 0x000000ffff097224 */ /* 0x000fc800000e0e02 */
[-C--:B------:R-:W-:Y:S02]  /*1090*/  IMAD R2, R9, R28.reuse, RZ ;  /* 0x0000001c09027224 */ /* 0x080fe400078e02ff */
[----:B0-----:R-:W0:Y:S01]  /*10a0*/  LDC R13, c[0x0][0x608] ;  /* 0x00018200ff0d7b82 */ /* 0x001e220000000800 */
[----:B------:R-:W-:-:S04]  /*10b0*/  IMAD.WIDE.U32 R8, R11, R28, R18 ;  /* 0x0000001c0b087225 */ /* 0x000fc800078e0012 */
[----:B------:R-:W-:Y:S02]  /*10c0*/  IMAD R11, R11, R29, R2 ;  /* 0x0000001d0b0b7224 */ /* 0x000fe400078e0202 */
[----:B------:R-:W-:Y:S01]  /*10d0*/  IMAD.MOV.U32 R2, RZ, RZ, -0x1 ;  /* 0xffffffffff027424 */ /* 0x000fe200078e00ff */
[----:B------:R-:W3:Y:S01]  /*10e0*/  LDC R31, c[0x0][0x658] ;  /* 0x00019600ff1f7b82 */ /* 0x000ee20000000800 */
[----:B------:R-:W-:Y:S01]  /*10f0*/  IMAD.IADD R9, R9, 0x1, R11 ;  /* 0x0000000109097824 */ /* 0x000fe200078e020b */
[----:B-1----:R-:W-:-:S04]  /*1100*/  ISETP.NE.U32.AND P0, PT, R32, RZ, PT ;  /* 0x000000ff2000720c */ /* 0x002fc80003f05070 */
[----:B------:R-:W-:Y:S02]  /*1110*/  ISETP.NE.AND.EX P0, PT, R33, RZ, PT, P0 ;  /* 0x000000ff2100720c */ /* 0x000fe40003f05300 */
[----:B------:R-:W1:Y:S01]  /*1120*/  LDC R29, c[0x0][0x600] ;  /* 0x00018000ff1d7b82 */ /* 0x000e620000000800 */
[-CC-:B--2---:R-:W-:Y:S02]  /*1130*/  SHF.R.U64 R27, R8, R10.reuse, R9.reuse ;  /* 0x0000000a081b7219 */ /* 0x184fe40000001209 */
[----:B------:R-:W-:-:S05]  /*1140*/  SHF.R.U32.HI R8, RZ, R10, R9 ;  /* 0x0000000aff087219 */ /* 0x000fca0000011609 */
[----:B------:R-:W2:Y:S01]  /*1150*/  LDC R22, c[0x0][0x648] ;  /* 0x00019200ff167b82 */ /* 0x000ea20000000800 */
[-CC-:B0-----:R-:W-:Y:S02]  /*1160*/  SHF.R.U64 R34, R27, R13.reuse, R8.reuse ;  /* 0x0000000d1b227219 */ /* 0x181fe40000001208 */
[----:B------:R-:W-:-:S05]  /*1170*/  SHF.R.U32.HI R8, RZ, R13, R8 ;  /* 0x0000000dff087219 */ /* 0x000fca0000011608 */
[----:B------:R-:W0:Y:S01]  /*1180*/  LDC R24, c[0x0][0x638] ;  /* 0x00018e00ff187b82 */ /* 0x000e220000000800 */
[-CC-:B---3--:R-:W-:Y:S02]  /*1190*/  SHF.R.U64 R36, R34, R31.reuse, R8.reuse ;  /* 0x0000001f22247219 */ /* 0x188fe40000001208 */
[-C--:B------:R-:W-:Y:S02]  /*11a0*/  SHF.L.U32 R2, R2, R31.reuse, RZ ;  /* 0x0000001f02027219 */ /* 0x080fe400000006ff */
[----:B------:R-:W-:Y:S01]  /*11b0*/  SHF.R.U32.HI R9, RZ, R31, R8 ;  /* 0x0000001fff097219 */ /* 0x000fe20000011608 */
[----:B------:R-:W-:Y:S01]  /*11c0*/  IMAD.MOV.U32 R8, RZ, RZ, R36 ;  /* 0x000000ffff087224 */ /* 0x000fe200078e0024 */
[----:B------:R-:W-:Y:S01]  /*11d0*/  LOP3.LUT R15, RZ, R2, RZ, 0x33, !PT ;  /* 0x00000002ff0f7212 */ /* 0x000fe200078e33ff */
[----:B------:R-:W3:Y:S01]  /*11e0*/  LDC R28, c[0x0][0x610] ;  /* 0x00018400ff1c7b82 */ /* 0x000ee20000000800 */
[----:B------:R-:W-:Y:S05]  /*11f0*/  @!P0 BRA `(.L_x_14) ;  /* 0x0000000000288947 */ /* 0x000fea0003800000 */
[----:B------:R-:W4:Y:S02]  /*1200*/  LDC R13, c[0x0][0x64c] ;  /* 0x00019300ff0d7b82 */ /* 0x000f240000000800 */
[----:B----4-:R-:W-:-:S05]  /*1210*/  IADD3 R13, P0, R36, R13, RZ ;  /* 0x0000000d240d7210 */ /* 0x010fca0007f1e0ff */
        /* <DEDUP_REMOVED lines=8> */
.L_x_14:
[----:B--2---:R-:W-:Y:S01]  /*12a0*/  SHF.R.U64 R7, R8, R22, R9 ;  /* 0x0000001608077219 */ /* 0x004fe20000001209 */
[----:B-1----:R-:W-:Y:S01]  /*12b0*/  VIADD R8, R29, 0xffffffff ;  /* 0xffffffff1d087836 */ /* 0x002fe20000000000 */
[----:B------:R-:W-:Y:S01]  /*12c0*/  SHF.L.U32 R2, R26, R31, RZ ;  /* 0x0000001f1a027219 */ /* 0x000fe200000006ff */
[----:B------:R-:W-:Y:S01]  /*12d0*/  @P1 IMAD R21, R25, R20, R6 ;  /* 0x0000001419151224 */ /* 0x000fe200078e0206 */
[----:B------:R-:W-:Y:S01]  /*12e0*/  LOP3.LUT R15, R34, R15, RZ, 0xc0, !PT ;  /* 0x0000000f220f7212 */ /* 0x000fe200078ec0ff */
[----:B------:R-:W-:Y:S01]  /*12f0*/  IMAD.MOV R9, RZ, RZ, -R7 ;  /* 0x000000ffff097224 */ /* 0x000fe200078e0a07 */
[----:B------:R-:W-:-:S03]  /*1300*/  LOP3.LUT R8, R27, R8, RZ, 0xc0, !PT ;  /* 0x000000081b087212 */ /* 0x000fc600078ec0ff */
[----:B------:R-:W-:Y:S02]  /*1310*/  IMAD R6, R2, R7, R15 ;  /* 0x0000000702067224 */ /* 0x000fe400078e020f */
[----:B0-----:R-:W-:Y:S02]  /*1320*/  IMAD R2, R9, R24, R36 ;  /* 0x0000001809027224 */ /* 0x001fe400078e0224 */
[----:B---3--:R-:W-:Y:S02]  /*1330*/  IMAD R19, R6, R28, R21 ;  /* 0x0000001c06137224 */ /* 0x008fe400078e0215 */
[----:B------:R-:W-:Y:S02]  /*1340*/  IMAD R2, R2, R29, R8 ;  /* 0x0000001d02027224 */ /* 0x000fe400078e0208 */
[----:B------:R-:W-:-:S03]  /*1350*/  IMAD.MOV.U32 R6, RZ, RZ, 0x1 ;  /* 0x00000001ff067424 */ /* 0x000fc600078e00ff */
[----:B------:R-:W-:Y:S02]  /*1360*/  SEL R22, R2, R19, !P1 ;  /* 0x0000001302167207 */ /* 0x000fe40004800000 */
[----:B------:R-:W-:Y:S01]  /*1370*/  SEL R19, R19, R2, !P1 ;  /* 0x0000000213137207 */ /* 0x000fe20004800000 */
[----:B------:R-:W-:Y:S01]  /*1380*/  IMAD.MOV.U32 R2, RZ, RZ, R30 ;  /* 0x000000ffff027224 */ /* 0x000fe200078e001e */
[----:B------:R-:W-:-:S07]  /*1390*/  PRMT R8, R6, 0x7610, R8 ;  /* 0x0000761006087816 */ /* 0x000fce0000000008 */
.L_x_12:
[----:B------:R-:W-:Y:S05]  /*13a0*/  @!P2 BRA `(.L_x_15) ;  /* 0x00000000000ca947 */ /* 0x000fea0003800000 */
[----:B------:R-:W-:Y:S01]  /*13b0*/  UCGABAR_WAIT ;  /* 0x0000000000007dc7 */ /* 0x000fe20008000000 */
[----:B------:R-:W-:Y:S01]  /*13c0*/  CCTL.IVALL ;  /* 0x00000000ff00798f */ /* 0x000fe20002000000 */
[----:B------:R-:W-:Y:S05]  /*13d0*/  BRA `(.L_x_16) ;  /* 0x0000000000047947 */ /* 0x000fea0003800000 */
.L_x_15:
[----:B------:R-:W-:Y:S06]  /*13e0*/  BAR.SYNC.DEFER_BLOCKING 0x0 ;  /* 0x0000000000007b1d */ /* 0x000fec0000010000 */
.L_x_16:
[----:B------:R-:W-:Y:S05]  /*13f0*/  @!P4 BRA `(.L_x_17) ;  /* 0x0000003400a0c947 */ /* 0x000fea0003800000 */
[----:B------:R-:W-:-:S13]  /*1400*/  ISETP.GT.U32.AND P0, PT, R35, 0x1, PT ;  /* 0x000000012300780c */ /* 0x000fda0003f04070 */
[----:B------:R-:W-:Y:S05]  /*1410*/  @P0 EXIT ;  /* 0x000000000000094d */ /* 0x000fea0003800000 */
.L_x_18:
[----:B------:R-:W-:-:S08]  /*1420*/  NOP ;  /* 0x0000000000007918 */ /* 0x000fd00000000000 */
[----:B------:R-:W1:Y:S02]  /*1430*/  USETMAXREG.TRY_ALLOC.CTAPOOL UP0, 0xe8 ;  /* 0x000000e8000079c8 */ /* 0x000e640008000600 */
[----:B-1----:R-:W-:-:S13]  /*1440*/  PLOP3.LUT P0, PT, PT, PT, UP0, 0x80, 0x0 ;  /* 0x000000000000781c */ /* 0x002fda0003f0f008 */
[----:B------:R-:W-:Y:S05]  /*1450*/  @!P0 BRA `(.L_x_18) ;  /* 0xfffffffc00f08947 */ /* 0x000fea000383ffff */
[----:B------:R-:W-:-:S13]  /*1460*/  LOP3.LUT P0, RZ, R8, 0xff, RZ, 0xc0, !PT ;  /* 0x000000ff08ff7812 */ /* 0x000fda000780c0ff */
[----:B------:R-:W-:Y:S05]  /*1470*/  @!P0 EXIT ;  /* 0x000000000000894d */ /* 0x000fea0003800000 */
[----:B------:R-:W1:Y:S01]  /*1480*/  S2UR UR4, SR_CgaCtaId ;  /* 0x00000000000479c3 */ /* 0x000e620000008800 */
[----:B------:R-:W-:Y:S01]  /*1490*/  VIADD R14, R14, 0xffffffff ;  /* 0xffffffff0e0e7836 */ /* 0x000fe20000000000 */
[CC--:B------:R-:W-:Y:S01]  /*14a0*/  LEA.HI R4, R0.reuse, R3.reuse, RZ, 0x2 ;  /* 0x0000000300047211 */ /* 0x0c0fe200078f10ff */
[----:B------:R-:W-:Y:S01]  /*14b0*/  UMOV UR41, 0x400 ;  /* 0x0000040000297882 */ /* 0x000fe20000000000 */
[----:B------:R-:W-:Y:S01]  /*14c0*/  LEA.HI R0, R0, R3, RZ, 0x5 ;  /* 0x0000000300007211 */ /* 0x000fe200078f28ff */
[----:B------:R-:W-:Y:S01]  /*14d0*/  UISETP.LT.AND UP0, UPT, UR40, 0x1, UPT ;  /* 0x000000012800788c */ /* 0x000fe2000bf01270 */
[----:B------:R-:W-:Y:S01]  /*14e0*/  R2UR UR42, R14 ;  /* 0x000000000e2a72ca */ /* 0x000fe200000e0000 */
[----:B------:R-:W-:Y:S01]  /*14f0*/  ULDC UR6, c[0x0][0x284] ;  /* 0x0000a10000067ab9 */ /* 0x000fe20000000800 */
[--C-:B------:R-:W-:Y:S01]  /*1500*/  SHF.R.S32.HI R60, RZ, 0x2, R4.reuse ;  /* 0x00000002ff3c7819 */ /* 0x100fe20000011404 */
[----:B------:R-:W-:Y:S01]  /*1510*/  USEL UR43, UR40, 0x1, UP0 ;  /* 0x00000001282b7887 */ /* 0x000fe20008000000 */
[----:B------:R-:W-:Y:S01]  /*1520*/  SHF.R.S32.HI R5, RZ, 0x1f, R4 ;  /* 0x0000001fff057819 */ /* 0x000fe20000011404 */
[----:B------:R-:W-:Y:S01]  /*1530*/  USHF.L.U32 UR46, UR40, 0x1, URZ ;  /* 0x00000001282e7899 */ /* 0x000fe2000800063f */
[----:B------:R-:W-:Y:S01]  /*1540*/  LOP3.LUT R62, R4, 0xfffffffc, RZ, 0xc0, !PT ;  /* 0xfffffffc043e7812 */ /* 0x000fe200078ec0ff */
[----:B------:R-:W-:Y:S01]  /*1550*/  UIADD3 UR43, -UR43, UR40, URZ ;  /* 0x000000282b2b7290 */ /* 0x000fe2000fffe13f */
[----:B------:R-:W-:-:S02]  /*1560*/  LEA.HI R5, R5, R60, RZ, 0x3 ;  /* 0x0000003c05057211 */ /* 0x000fc400078f18ff */
[----:B------:R-:W-:Y:S01]  /*1570*/  ISETP.NE.AND P0, PT, R14, RZ, PT ;  /* 0x000000ff0e00720c */ /* 0x000fe20003f05270 */
[----:B------:R-:W-:Y:S01]  /*1580*/  IMAD.IADD R62, R3, 0x1, -R62 ;  /* 0x00000001033e7824 */ /* 0x000fe200078e0a3e */
[----:B------:R-:W-:Y:S01]  /*1590*/  LOP3.LUT R5, R5, 0xfffffff8, RZ, 0xc0, !PT ;  /* 0xfffffff805057812 */ /* 0x000fe200078ec0ff */
[----:B------:R-:W-:Y:S01]  /*15a0*/  USHF.L.U32 UR42, UR42, 0x3, URZ ;  /* 0x000000032a2a7899 */ /* 0x000fe2000800063f */
[----:B------:R-:W-:Y:S02]  /*15b0*/  LOP3.LUT R72, R16, 0x1, RZ, 0xfc, !PT ;  /* 0x0000000110487812 */ /* 0x000fe400078efcff */
[----:B------:R-:W-:Y:S01]  /*15c0*/  SEL R73, RZ, 0x1, P0 ;  /* 0x00000001ff497807 */ /* 0x000fe20000000000 */
[----:B------:R-:W-:Y:S01]  /*15d0*/  IMAD.IADD R60, R60, 0x1, -R5 ;  /* 0x000000013c3c7824 */ /* 0x000fe200078e0a05 */
[----:B-1----:R-:W-:Y:S01]  /*15e0*/  ULEA UR41, UR4, UR41, 0x18 ;  /* 0x0000002904297291 */ /* 0x002fe2000f8ec03f */
[----:B------:R-:W-:Y:S01]  /*15f0*/  SHF.R.S32.HI R5, RZ, 0x5, R0 ;  /* 0x00000005ff057819 */ /* 0x000fe20000011400 */
[----:B------:R-:W-:-:S02]  /*1600*/  IMAD.U32 R64, RZ, RZ, UR42 ;  /* 0x0000002aff407e24 */ /* 0x000fc4000f8e00ff */
[----:B------:R-:W-:Y:S01]  /*1610*/  UIADD3 UR47, UR41, 0x60, URZ ;  /* 0x00000060292f7890 */ /* 0x000fe2000fffe03f */
[--C-:B------:R-:W-:Y:S01]  /*1620*/  SHF.R.S32.HI R61, RZ, 0x1f, R60.reuse ;  /* 0x0000001fff3d7819 */ /* 0x100fe2000001143c */
[----:B------:R-:W-:Y:S01]  /*1630*/  UIADD3 UR4, UR41, 0x5180, URZ ;  /* 0x0000518029047890 */ /* 0x000fe2000fffe03f */
[C-C-:B------:R-:W-:Y:S01]  /*1640*/  IMAD R67, R5.reuse, -0x10, -R60.reuse ;  /* 0xfffffff005437824 */ /* 0x140fe200078e0a3c */
[----:B------:R-:W-:Y:S01]  /*1650*/  UIADD3 UR5, UR41, 0x180, URZ ;  /* 0x0000018029057890 */ /* 0x000fe2000fffe03f */
[C---:B------:R-:W-:Y:S01]  /*1660*/  LOP3.LUT R66, R64.reuse, 0x8, RZ, 0xc0, !PT ;  /* 0x0000000840427812 */ /* 0x040fe200078ec0ff */
[----:B------:R-:W-:Y:S01]  /*1670*/  USHF.R.U32.HI UR4, URZ, 0x4, UR4 ;  /* 0x000000043f047899 */ /* 0x000fe20008011604 */
[----:B------:R-:W-:Y:S01]  /*1680*/  IMAD.U32 R63, RZ, RZ, UR47 ;  /* 0x0000002fff3f7e24 */ /* 0x000fe2000f8e00ff */
[----:B------:R-:W-:Y:S01]  /*1690*/  USHF.R.U32.HI UR5, URZ, 0x4, UR5 ;  /* 0x000000043f057899 */ /* 0x000fe20008011605 */
[----:B------:R-:W-:Y:S01]  /*16a0*/  IMAD.WIDE R60, R5, 0x10, R60 ;  /* 0x00000010053c7825 */ /* 0x000fe200078e023c */
[----:B------:R-:W-:Y:S01]  /*16b0*/  ULOP3.LUT UR4, UR4, 0x3fff, URZ, 0xc0, !UPT ;  /* 0x00003fff04047892 */ /* 0x000fe2000f8ec03f */
[----:B------:R-:W-:Y:S01]  /*16c0*/  LOP3.LUT R64, R64, 0x8, RZ, 0xc, !PT ;  /* 0x0000000840407812 */ /* 0x000fe200078e0cff */
[----:B------:R-:W-:Y:S01]  /*16d0*/  ULOP3.LUT UR5, UR5, 0x3fff, URZ, 0xc0, !UPT ;  /* 0x00003fff05057892 */ /* 0x000fe2000f8ec03f */
[----:B------:R-:W-:Y:S01]  /*16e0*/  VIADD R65, R63, UR42 ;  /* 0x0000002a3f417c36 */ /* 0x000fe20008000000 */
[----:B------:R-:W-:Y:S01]  /*16f0*/  LOP3.LUT R66, R66, 0x18, RZ, 0x3c, !PT ;  /* 0x0000001842427812 */ /* 0x000fe200078e3cff */
[----:B------:R-:W-:Y:S01]  /*1700*/  VIADD R67, R67, UR6 ;  /* 0x0000000643437c36 */ /* 0x000fe20008000000 */
[----:B------:R-:W-:-:S02]  /*1710*/  ULOP3.LUT UR44, UR4, 0x10000, URZ, 0xfc, !UPT ;  /* 0x00010000042c7892 */ /* 0x000fc4000f8efc3f */
[----:B------:R-:W-:-:S12]  /*1720*/  ULOP3.LUT UR45, UR5, 0x10000, URZ, 0xfc, !UPT ;  /* 0x00010000052d7892 */ /* 0x000fd8000f8efc3f */
.L_x_102:
[----:B------:R-:W-:Y:S01]  /*1730*/  SHF.L.U32 R0, R73, 0x1f, RZ ;  /* 0x0000001f49007819 */ /* 0x000fe200000006ff */
[----:B------:R-:W-:Y:S02]  /*1740*/  ULDC UR4, c[0x0][0x28c] ;  /* 0x0000a30000047ab9 */ /* 0x000fe40000000800 */
[----:B------:R-:W-:Y:S01]  /*1750*/  ISETP.LT.AND P1, PT, RZ, UR4, PT ;  /* 0x00000004ff007c0c */ /* 0x000fe2000bf21270 */
[----:B-1----:R-:W1:Y:S02]  /*1760*/  SYNCS.PHASECHK.TRANS64.TRYWAIT P0, [R63+UR42], R0 ;  /* 0x000000003f0075a7 */ /* 0x002e64000800016a */
[----:B-1-34-:R-:W-:Y:S10]  /*1770*/  @!P0 BRA `(.L_x_19) ;  /* 0x0000004400388947 */ /* 0x01aff40003800000 */
.L_x_125:
[----:B------:R-:W-:Y:S05]  /*1780*/  @P1 BRA `(.L_x_20) ;  /* 0x0000000000401947 */ /* 0x000fea0003800000 */
[----:B-1----:R-:W-:Y:S01]  /*1790*/  MOV R0, 0x0 ;  /* 0x0000000000007802 */ /* 0x002fe20000000f00 */
[----:B------:R-:W-:Y:S01]  /*17a0*/  ULDC.64 UR4, c[0x4][0x68] ;  /* 0x01001a0000047ab9 */ /* 0x000fe20000000a00 */
[----:B------:R-:W-:Y:S01]  /*17b0*/  ULDC.64 UR6, c[0x4][0x8] ;  /* 0x0100020000067ab9 */ /* 0x000fe20000000a00 */
[----:B------:R-:W-:Y:S01]  /*17c0*/  IMAD.U32 R4, RZ, RZ, UR4 ;  /* 0x00000004ff047e24 */ /* 0x000fe2000f8e00ff */
[----:B------:R1:W2:Y:S01]  /*17d0*/  LDC.64 R14, c[0x4][R0] ;  /* 0x01000000000e7b82 */ /* 0x0002a20000000a00 */
[----:B------:R-:W-:Y:S01]  /*17e0*/  IMAD.U32 R5, RZ, RZ, UR5 ;  /* 0x00000005ff057e24 */ /* 0x000fe2000f8e00ff */
[----:B------:R-:W-:Y:S01]  /*17f0*/  ULDC.64 UR4, c[0x4][0x70] ;  /* 0x01001c0000047ab9 */ /* 0x000fe20000000a00 */
[----:B------:R-:W-:Y:S02]  /*1800*/  IMAD.U32 R10, RZ, RZ, UR6 ;  /* 0x00000006ff0a7e24 */ /* 0x000fe4000f8e00ff */
[----:B------:R-:W-:Y:S02]  /*1810*/  IMAD.U32 R6, RZ, RZ, UR4 ;  /* 0x00000004ff067e24 */ /* 0x000fe4000f8e00ff */
[----:B------:R-:W-:-:S02]  /*1820*/  IMAD.U32 R7, RZ, RZ, UR5 ;  /* 0x00000005ff077e24 */ /* 0x000fc4000f8e00ff */
[----:B------:R-:W-:Y:S02]  /*1830*/  IMAD.U32 R11, RZ, RZ, UR7 ;  /* 0x00000007ff0b7e24 */ /* 0x000fe4000f8e00ff */
[----:B------:R-:W-:Y:S02]  /*1840*/  IMAD.MOV.U32 R8, RZ, RZ, 0x1e1 ;  /* 0x000001e1ff087424 */ /* 0x000fe400078e00ff */
[----:B0-----:R-:W-:Y:S02]  /*1850*/  IMAD.MOV.U32 R12, RZ, RZ, 0x1 ;  /* 0x00000001ff0c7424 */ /* 0x001fe400078e00ff */
[----:B-1----:R-:W-:-:S07]  /*1860*/  IMAD.MOV.U32 R13, RZ, RZ, RZ ;  /* 0x000000ffff0d7224 */ /* 0x002fce00078e00ff */
[----:B------:R-:W-:-:S07]  /*1870*/  LEPC R20, `(.L_x_20) ;  /* 0x000000001014794e */ /* 0x000fce0000000000 */
[----:B--2--5:R-:W-:Y:S05]  /*1880*/  CALL.ABS.NOINC R14 ;  /* 0x000000000e007343 */ /* 0x024fea0003c00000 */
.L_x_20:
[----:B------:R-:W-:-:S13]  /*1890*/  ISETP.NE.AND P0, PT, R72, 0x3, PT ;  /* 0x000000034800780c */ /* 0x000fda0003f05270 */
[----:B------:R-:W-:Y:S05]  /*18a0*/  @!P0 BRA `(.L_x_21) ;  /* 0x0000000000048947 */ /* 0x000fea0003800000 */
[----:B------:R-:W-:Y:S01]  /*18b0*/  BPT.TRAP 0x1 ;  /* 0x000000040000795c */ /* 0x000fe20000300000 */
.L_x_21:
[----:B------:R-:W-:Y:S02]  /*18c0*/  IMAD.U32 R3, RZ, RZ, UR38 ;  /* 0x00000026ff037e24 */ /* 0x000fe4000f8e00ff */
[----:B-1----:R-:W-:-:S03]  /*18d0*/  IMAD.U32 R0, RZ, RZ, UR39 ;  /* 0x00000027ff007e24 */ /* 0x002fc6000f8e00ff */
[----:B------:R-:W-:Y:S02]  /*18e0*/  LEA R3, R3, UR41, 0x3 ;  /* 0x0000002903037c11 */ /* 0x000fe4000f8e18ff */
[----:B------:R-:W-:-:S04]  /*18f0*/  SHF.L.U32 R0, R0, 0x1f, RZ ;  /* 0x0000001f00007819 */ /* 0x000fc800000006ff */
[----:B------:R1:W2:Y:S01]  /*1900*/  SYNCS.PHASECHK.TRANS64.TRYWAIT P1, [R3+URZ], R0 ;  /* 0x00000000030075a7 */ /* 0x0002a2000802017f */
[----:B------:R-:W-:Y:S05]  /*1910*/  @!P0 BRA `(.L_x_22) ;  /* 0x0000000000048947 */ /* 0x000fea0003800000 */
[----:B------:R-:W-:Y:S01]  /*1920*/  BPT.TRAP 0x1 ;  /* 0x000000040000795c */ /* 0x000fe20000300000 */
.L_x_22:
[----:B--2---:R-:W-:Y:S05]  /*1930*/  @P1 BRA `(.L_x_23) ;  /* 0x0000000000081947 */ /* 0x004fea0003800000 */
[----:B------:R-:W2:Y:S02]  /*1940*/  SYNCS.PHASECHK.TRANS64.TRYWAIT P1, [R3+URZ], R0 ;  /* 0x00000000030075a7 */ /* 0x000ea4000802017f */
[----:B--2---:R-:W-:Y:S05]  /*1950*/  @!P1 BRA `(.L_x_24) ;  /* 0x0000004000d49947 */ /* 0x004fea0003800000 */
.L_x_23:
[----:B------:R-:W-:Y:S05]  /*1960*/  WARPSYNC.ALL ;  /* 0x0000000000007948 */ /* 0x000fea0003800000 */
[----:B------:R-:W-:Y:S01]  /*1970*/  ULEA UR4, UR38, UR45, 0x8 ;  /* 0x0000002d26047291 */ /* 0x000fe2000f8e403f */
[----:B------:R-:W-:Y:S01]  /*1980*/  WARPGROUP.ARRIVE ;  /* 0x00000000000079c5 */ /* 0x000fe20000000000 */
[----:B------:R-:W-:Y:S01]  /*1990*/  ULEA UR6, UR38, UR44, 0x8 ;  /* 0x0000002c26067291 */ /* 0x000fe2000f8e403f */
[----:B-12---:R-:W-:Y:S01]  /*19a0*/  IMAD.U32 R0, RZ, RZ, UR43 ;  /* 0x0000002bff007e24 */ /* 0x006fe2000f8e00ff */
[----:B------:R-:W-:Y:S01]  /*19b0*/  UMOV UR5, 0x80000020 ;  /* 0x8000002000057882 */ /* 0x000fe20000000000 */
[----:B------:R-:W-:-:S03]  /*19c0*/  UMOV UR7, 0x80000020 ;  /* 0x8000002000077882 */ /* 0x000fc60000000000 */
[----:B------:R-:W-:-:S03]  /*19d0*/  ISETP.GE.AND P1, PT, R0, 0x1, PT ;  /* 0x000000010000780c */ /* 0x000fc60003f26270 */
[----:B------:R-:W-:Y:S01]  /*19e0*/  HGMMA.64x64x16.F32.BF16 R24, gdesc[UR4], RZ, !UPT, gsb0 ;  /* 0x00e00000041879f0 */ /* 0x000fe2000c0018ff */
[----:B------:R-:W-:Y:S02]  /*19f0*/  UIADD3 UR4, UR4, 0x2, URZ ;  /* 0x0000000204047890 */ /* 0x000fe4000fffe03f */
[----:B------:R-:W-:Y:S01]  /*1a00*/  UIADD3 UR6, UR6, 0x2, URZ ;  /* 0x0000000206067890 */ /* 0x000fe2000fffe03f */
[----:B------:R-:W-:Y:S01]  /*1a10*/  UMOV UR5, 0x80000020 ;  /* 0x8000002000057882 */ /* 0x000fe20000000000 */
[----:B------:R-:W-:Y:S01]  /*1a20*/  UMOV UR7, 0x80000020 ;  /* 0x8000002000077882 */ /* 0x000fe20000000000 */
[----:B------:R-:W-:Y:S02]  /*1a30*/  WARPGROUP.DEPBAR.LE gsb0, 0x0 ;  /* 0x00008000000079c5 */ /* 0x000fe40000010000 */
[----:B------:R-:W-:-:S06]  /*1a40*/  WARPGROUP.ARRIVE ;  /* 0x00000000000079c5 */ /* 0x000fcc0000000000 */
[----:B------:R-:W-:Y:S03]  /*1a50*/  HGMMA.64x64x16.F32.BF16 R24, gdesc[UR4], R24, gsb0 ;  /* 0x00e00000041879f0 */ /* 0x000fe60008001818 */
[----:B------:R-:W-:Y:S02]  /*1a60*/  WARPGROUP.DEPBAR.LE gsb0, 0x0 ;  /* 0x00008000000079c5 */ /* 0x000fe40000010000 */
[----:B------:R-:W-:Y:S05]  /*1a70*/  @!P1 BRA `(.L_x_25) ;  /* 0x0000000000d49947 */ /* 0x000fea0003800000 */
[----:B------:R-:W-:Y:S01]  /*1a80*/  UIADD3 UR4, UR38, 0x1, URZ ;  /* 0x0000000126047890 */ /* 0x000fe2000fffe03f */
[----:B------:R-:W-:Y:S02]  /*1a90*/  IMAD.U32 R0, RZ, RZ, UR43 ;  /* 0x0000002bff007e24 */ /* 0x000fe4000f8e00ff */
[----:B------:R-:W-:Y:S01]  /*1aa0*/  IMAD.U32 R3, RZ, RZ, UR38 ;  /* 0x00000026ff037e24 */ /* 0x000fe2000f8e00ff */
[----:B------:R-:W-:-:S04]  /*1ab0*/  UISETP.NE.AND UP0, UPT, UR4, 0x5, UPT ;  /* 0x000000050400788c */ /* 0x000fc8000bf05270 */
[----:B------:R-:W-:Y:S02]  /*1ac0*/  USEL UR5, URZ, 0x1, UP0 ;  /* 0x000000013f057887 */ /* 0x000fe40008000000 */
[----:B------:R-:W-:Y:S02]  /*1ad0*/  USEL UR8, UR4, URZ, UP0 ;  /* 0x0000003f04087287 */ /* 0x000fe40008000000 */
[----:B------:R-:W-:-:S06]  /*1ae0*/  ULOP3.LUT UR5, UR39, UR5, URZ, 0x3c, !UPT ;  /* 0x0000000527057292 */ /* 0x000fcc000f8e3c3f */
[----:B------:R-:W-:-:S07]  /*1af0*/  IMAD.U32 R6, RZ, RZ, UR5 ;  /* 0x00000005ff067e24 */ /* 0x000fce000f8e00ff */
.L_x_32:
[----:B------:R-:W-:Y:S05]  /*1b00*/  @!P0 BRA `(.L_x_26) ;  /* 0x0000000000048947 */ /* 0x000fea0003800000 */
[----:B------:R-:W-:Y:S01]  /*1b10*/  BPT.TRAP 0x1 ;  /* 0x000000040000795c */ /* 0x000fe20000300000 */
.L_x_26:
[----:B------:R-:W-:Y:S01]  /*1b20*/  ULEA UR4, UR8, UR41, 0x3 ;  /* 0x0000002908047291 */ /* 0x000fe2000f8e183f */
[----:B------:R-:W-:-:S08]  /*1b30*/  SHF.L.U32 R4, R6, 0x1f, RZ ;  /* 0x0000001f06047819 */ /* 0x000fd000000006ff */
[----:B------:R1:W2:Y:S01]  /*1b40*/  SYNCS.PHASECHK.TRANS64.TRYWAIT P1, [UR4], R4 ;  /* 0x00000004ff0075a7 */ /* 0x0002a20008020144 */
[----:B------:R-:W-:Y:S05]  /*1b50*/  @!P0 BRA `(.L_x_27) ;  /* 0x0000000000048947 */ /* 0x000fea0003800000 */
[----:B------:R-:W-:Y:S01]  /*1b60*/  BPT.TRAP 0x1 ;  /* 0x000000040000795c */ /* 0x000fe20000300000 */
.L_x_27:
[----:B--2---:R-:W-:Y:S05]  /*1b70*/  @P1 BRA `(.L_x_28) ;  /* 0x0000000000081947 */ /* 0x004fea0003800000 */
[----:B------:R-:W2:Y:S02]  /*1b80*/  SYNCS.PHASECHK.TRANS64.TRYWAIT P1, [UR4], R4 ;  /* 0x00000004ff0075a7 */ /* 0x000ea40008020144 */
[----:B--2---:R-:W-:Y:S05]  /*1b90*/  @!P1 BRA `(.L_x_29) ;  /* 0x0000004000589947 */ /* 0x004fea0003800000 */
.L_x_28:
[----:B------:R-:W-:Y:S01]  /*1ba0*/  ULEA UR4, UR8, UR45, 0x8 ;  /* 0x0000002d08047291 */ /* 0x000fe2000f8e403f */
[----:B------:R-:W-:Y:S01]  /*1bb0*/  WARPGROUP.ARRIVE ;  /* 0x00000000000079c5 */ /* 0x000fe20000000000 */
[----:B------:R-:W-:Y:S01]  /*1bc0*/  ULEA UR6, UR8, UR44, 0x8 ;  /* 0x0000002c08067291 */ /* 0x000fe2000f8e403f */
[----:B------:R-:W-:Y:S01]  /*1bd0*/  UMOV UR5, 0x80000020 ;  /* 0x8000002000057882 */ /* 0x000fe20000000000 */
[----:B------:R-:W-:-:S07]  /*1be0*/  UMOV UR7, 0x80000020 ;  /* 0x8000002000077882 */ /* 0x000fce0000000000 */
[----:B------:R-:W-:Y:S01]  /*1bf0*/  HGMMA.64x64x16.F32.BF16 R24, gdesc[UR4], R24, gsb0 ;  /* 0x00e00000041879f0 */ /* 0x000fe20008001818 */
        /* <DEDUP_REMOVED lines=9> */
[----:B------:R-:W-:Y:S01]  /*1c90*/  BPT.TRAP 0x1 ;  /* 0x000000040000795c */ /* 0x000fe20000300000 */
.L_x_30:
[----:B------:R-:W-:-:S13]  /*1ca0*/  ISETP.NE.AND P1, PT, R57, RZ, PT ;  /* 0x000000ff3900720c */ /* 0x000fda0003f25270 */
[----:B-12---:R-:W-:-:S05]  /*1cb0*/  @P1 LEA R4, R3, UR41, 0x3 ;  /* 0x0000002903041c11 */ /* 0x006fca000f8e18ff */
[----:B------:R-:W-:-:S05]  /*1cc0*/  @P1 VIADD R5, R4, 0x28 ;  /* 0x0000002804051836 */ /* 0x000fca0000000000 */
[----:B------:R-:W-:-:S04]  /*1cd0*/  @P1 PRMT R5, R56, 0x654, R5 ;  /* 0x0000065438051816 */ /* 0x000fc80000000005 */
[----:B------:R1:W-:Y:S01]  /*1ce0*/  @P1 SYNCS.ARRIVE.TRANS64.RED.A1T0 RZ, [R5+URZ], RZ ;  /* 0x000000ff05ff19a7 */ /* 0x0003e2000810043f */
[----:B------:R-:W-:-:S13]  /*1cf0*/  ISETP.GT.U32.AND P1, PT, R16, 0x1, PT ;  /* 0x000000011000780c */ /* 0x000fda0003f24070 */
[----:B-1----:R-:W-:Y:S05]  /*1d00*/  @P1 BRA `(.L_x_31) ;  /* 0x0000000000041947 */ /* 0x002fea0003800000 */
[----:B------:R-:W-:Y:S01]  /*1d10*/  BPT.TRAP 0x1 ;  /* 0x000000040000795c */ /* 0x000fe20000300000 */
.L_x_31:
[----:B------:R-:W-:Y:S01]  /*1d20*/  UIADD3 UR8, UR8, 0x1, URZ ;  /* 0x0000000108087890 */ /* 0x000fe2000fffe03f */
[C---:B------:R-:W-:Y:S01]  /*1d30*/  ISETP.GT.AND P2, PT, R0.reuse, 0x1, PT ;  /* 0x000000010000780c */ /* 0x040fe20003f44270 */
[----:B------:R-:W-:Y:S02]  /*1d40*/  VIADD R3, R3, 0x1 ;  /* 0x0000000103037836 */ /* 0x000fe40000000000 */
[----:B------:R-:W-:Y:S01]  /*1d50*/  UISETP.NE.AND UP0, UPT, UR8, 0x5, UPT ;  /* 0x000000050800788c */ /* 0x000fe2000bf05270 */
[----:B------:R-:W-:Y:S02]  /*1d60*/  VIADD R0, R0, 0xffffffff ;  /* 0xffffffff00007836 */ /* 0x000fe40000000000 */
[C---:B------:R-:W-:Y:S01]  /*1d70*/  ISETP.NE.AND P1, PT, R3.reuse, 0x5, PT ;  /* 0x000000050300780c */ /* 0x040fe20003f25270 */
[----:B------:R-:W-:Y:S02]  /*1d80*/  USEL UR4, URZ, 0x1, UP0 ;  /* 0x000000013f047887 */ /* 0x000fe40008000000 */
[----:B------:R-:W-:Y:S01]  /*1d90*/  USEL UR8, UR8, URZ, UP0 ;  /* 0x0000003f08087287 */ /* 0x000fe20008000000 */
[----:B------:R-:W-:-:S03]  /*1da0*/  SEL R3, R3, RZ, P1 ;  /* 0x000000ff03037207 */ /* 0x000fc60000800000 */
[----:B------:R-:W-:Y:S01]  /*1db0*/  LOP3.LUT R6, R6, UR4, RZ, 0x3c, !PT ;  /* 0x0000000406067c12 */ /* 0x000fe2000f8e3cff */
[----:B------:R-:W-:Y:S07]  /*1dc0*/  @P2 BRA `(.L_x_32) ;  /* 0xfffffffc004c2947 */ /* 0x000fee000383ffff */
.L_x_25:
[----:B------:R-:W1:Y:S01]  /*1dd0*/  LDC R0, c[0x0][0x28c] ;  /* 0x0000a300ff007b82 */ /* 0x000e620000000800 */
[----:B------:R2:W-:Y:S01]  /*1de0*/  SYNCS.ARRIVE.TRANS64.A1T0 RZ, [R64+UR47], RZ ;  /* 0x000000ff40ff79a7 */ /* 0x0005e2000810002f */
[----:B-1----:R-:W-:-:S13]  /*1df0*/  ISETP.GE.AND P1, PT, R0, 0x1, PT ;  /* 0x000000010000780c */ /* 0x002fda0003f26270 */
[----:B--2---:R-:W-:Y:S05]  /*1e00*/  @!P1 BRA `(.L_x_33) ;  /* 0x0000000000449947 */ /* 0x004fea0003800000 */
[----:B------:R-:W-:Y:S05]  /*1e10*/  @!P0 BRA `(.L_x_34) ;  /* 0x0000000000048947 */ /* 0x000fea0003800000 */
[----:B------:R-:W-:Y:S01]  /*1e20*/  BPT.TRAP 0x1 ;  /* 0x000000040000795c */ /* 0x000fe20000300000 */
.L_x_34:
[----:B------:R-:W-:-:S13]  /*1e30*/  ISETP.NE.AND P0, PT, R57, RZ, PT ;  /* 0x000000ff3900720c */ /* 0x000fda0003f05270 */
[----:B------:R-:W-:-:S05]  /*1e40*/  VOTEU.ANY UP0, P0 ;  /* 0x00000000003f7886 */ /* 0x000fca0000000100 */
[----:B------:R-:W-:-:S06]  /*1e50*/  @UP0 UIADD3 UR4, UR43, UR38, URZ ;  /* 0x000000262b040290 */ /* 0x000fcc000fffe03f */
[----:B------:R-:W-:Y:S02]  /*1e60*/  IMAD.U32 R4, RZ, RZ, UR4 ;  /* 0x00000004ff047e24 */ /* 0x000fe4000f8e00ff */
[----:B------:R-:W-:Y:S02]  /*1e70*/  IMAD.U32 R3, RZ, RZ, UR4 ;  /* 0x00000004ff037e24 */ /* 0x000fe4000f8e00ff */
[----:B------:R-:W-:-:S05]  /*1e80*/  @P0 IMAD.WIDE.U32 R4, R4, -0x33333333, RZ ;  /* 0xcccccccd04040825 */ /* 0x000fca00078e00ff */
[----:B------:R-:W-:-:S05]  /*1e90*/  @P0 SHF.R.U32.HI R0, RZ, 0x2, R5 ;  /* 0x00000002ff000819 */ /* 0x000fca0000011605 */
[----:B------:R-:W-:-:S05]  /*1ea0*/  @P0 IMAD R0, R0, -0x5, R3 ;  /* 0xfffffffb00000824 */ /* 0x000fca00078e0203 */
[----:B------:R-:W-:-:S05]  /*1eb0*/  @P0 LEA R0, R0, UR41, 0x3 ;  /* 0x0000002900000c11 */ /* 0x000fca000f8e18ff */
[----:B------:R-:W-:-:S05]  /*1ec0*/  @P0 VIADD R3, R0, 0x28 ;  /* 0x0000002800030836 */ /* 0x000fca0000000000 */
[----:B------:R-:W-:-:S04]  /*1ed0*/  @P0 PRMT R3, R56, 0x654, R3 ;  /* 0x0000065438030816 */ /* 0x000fc80000000003 */
[----:B------:R1:W-:Y:S01]  /*1ee0*/  @P0 SYNCS.ARRIVE.TRANS64.RED.A1T0 RZ, [R3+URZ], RZ ;  /* 0x000000ff03ff09a7 */ /* 0x0003e2000810043f */
[----:B------:R-:W-:-:S13]  /*1ef0*/  ISETP.GT.U32.AND P0, PT, R16, 0x1, PT ;  /* 0x000000011000780c */ /* 0x000fda0003f04070 */
[----:B-1----:R-:W-:Y:S05]  /*1f00*/  @P0 BRA `(.L_x_33) ;  /* 0x0000000000040947 */ /* 0x002fea0003800000 */
[----:B------:R-:W-:Y:S01]  /*1f10*/  BPT.TRAP 0x1 ;  /* 0x000000040000795c */ /* 0x000fe20000300000 */
.L_x_33:
[----:B------:R-:W-:Y:S01]  /*1f20*/  SHF.L.U32 R0, R73, 0x1f, RZ ;  /* 0x0000001f49007819 */ /* 0x000fe200000006ff */
[----:B------:R-:W-:Y:S01]  /*1f30*/  UIADD3 UR38, UR46, UR38, URZ ;  /* 0x000000262e267290 */ /* 0x000fe2000fffe03f */
[----:B------:R-:W1:Y:S01]  /*1f40*/  LDC R7, c[0x0][0x288] ;  /* 0x0000a200ff077b82 */ /* 0x000e620000000800 */
[----:B------:R-:W-:Y:S01]  /*1f50*/  UISETP.GE.U32.AND UP1, UPT, UR46, 0x5, UPT ;  /* 0x000000052e00788c */ /* 0x000fe2000bf26070 */
[----:B------:R-:W-:Y:S01]  /*1f60*/  IMAD.SHL.U32 R8, R62, 0x2, RZ ;  /* 0x000000023e087824 */ /* 0x000fe200078e00ff */
[----:B------:R-:W-:Y:S02]  /*1f70*/  UISETP.GT.U32.AND UP0, UPT, UR38, 0x4, UPT ;  /* 0x000000042600788c */ /* 0x000fe4000bf04070 */
[----:B------:R-:W-:Y:S02]  /*1f80*/  UIMAD.WIDE.U32 UR4, UR38, -0x33333333, URZ ;  /* 0xcccccccd260478a5 */ /* 0x000fe4000f8e003f */
[----:B------:R-:W-:Y:S01]  /*1f90*/  UISETP.LT.U32.AND UP0, UPT, UR46, 0x5, UP0 ;  /* 0x000000052e00788c */ /* 0x000fe20008701070 */
[----:B------:R-:W2:Y:S01]  /*1fa0*/  SYNCS.PHASECHK.TRANS64.TRYWAIT P0, [R63+UR42+0x10], R0 ;  /* 0x000010003f0075a7 */ /* 0x000ea2000800016a */
[----:B------:R-:W-:Y:S01]  /*1fb0*/  USHF.R.U32.HI UR4, URZ, 0x2, UR5 ;  /* 0x000000023f047899 */ /* 0x000fe20008011605 */
[----:B------:R-:W-:Y:S01]  /*1fc0*/  SHF.R.S32.HI R9, RZ, 0x1f, R8 ;  /* 0x0000001fff097819 */ /* 0x000fe20000011408 */
[----:B------:R-:W-:-:S02]  /*1fd0*/  USEL UR6, URZ, 0x1, !UP0 ;  /* 0x000000013f067887 */ /* 0x000fc4000c000000 */
[----:B------:R-:W-:Y:S02]  /*1fe0*/  UIMAD UR38, UR4, -0x5, UR38 ;  /* 0xfffffffb042678a4 */ /* 0x000fe4000f8e0226 */
[----:B------:R-:W-:-:S04]  /*1ff0*/  ULOP3.LUT UR39, UR39, UR6, URZ, 0x3c, !UPT ;  /* 0x0000000627277292 */ /* 0x000fc8000f8e3c3f */
[----:B------:R-:W-:Y:S01]  /*2000*/  @UP1 ULOP3.LUT UR39, UR39, 0x1, UR4, 0x78, !UPT ;  /* 0x0000000127271892 */ /* 0x000fe2000f8e7804 */
[----:B-12---:R-:W-:Y:S11]  /*2010*/  @!P0 BRA `(.L_x_35) ;  /* 0x0000003c00508947 */ /* 0x006ff60003800000 */
.L_x_126:
[----:B-1----:R-:W-:Y:S01]  /*2020*/  IMAD.SHL.U32 R0, R19, 0x40, RZ ;  /* 0x0000004013007824 */ /* 0x002fe200078e00ff */
[----:B------:R-:W-:Y:S01]  /*2030*/  ULDC UR6, c[0x0][0x284] ;  /* 0x0000a10000067ab9 */ /* 0x000fe20000000800 */
[----:B------:R-:W-:Y:S01]  /*2040*/  IMAD.SHL.U32 R14, R22, 0x40, RZ ;  /* 0x00000040160e7824 */ /* 0x000fe200078e00ff */
[----:B------:R-:W-:Y:S01]  /*2050*/  SHF.R.S32.HI R11, RZ, 0x1f, R2 ;  /* 0x0000001fff0b7819 */ /* 0x000fe20000011402 */
[----:B------:R-:W-:Y:S01]  /*2060*/  ULDC.64 UR4, c[0x0][0x5d0] ;  /* 0x0001740000047ab9 */ /* 0x000fe20000000a00 */
[----:B------:R-:W-:Y:S01]  /*2070*/  ISETP.GE.AND P0, PT, R0, UR6, PT ;  /* 0x0000000600007c0c */ /* 0x000fe2000bf06270 */
[----:B------:R-:W-:Y:S01]  /*2080*/  IMAD.WIDE.U32 R4, R2, UR4, R8 ;  /* 0x0000000402047c25 */ /* 0x000fe2000f8e0008 */
[----:B------:R-:W-:Y:S02]  /*2090*/  SHF.R.S32.HI R15, RZ, 0x1f, R14 ;  /* 0x0000001fff0f7819 */ /* 0x000fe4000001140e */
[C---:B------:R-:W-:Y:S01]  /*20a0*/  ISETP.GE.OR P0, PT, R14.reuse, R7, P0 ;  /* 0x000000070e00720c */ /* 0x040fe20000706670 */
[----:B------:R-:W-:Y:S01]  /*20b0*/  IMAD R3, R11, UR4, RZ ;  /* 0x000000040b037c24 */ /* 0x000fe2000f8e02ff */
[----:B------:R-:W-:-:S03]  /*20c0*/  IADD3 R4, P1, R14, R4, RZ ;  /* 0x000000040e047210 */ /* 0x000fc60007f3e0ff */
[----:B------:R-:W-:-:S05]  /*20d0*/  IMAD R3, R2, UR5, R3 ;  /* 0x0000000502037c24 */ /* 0x000fca000f8e0203 */
[----:B------:R-:W-:-:S03]  /*20e0*/  IADD3.X R5, R15, R5, R3, P1, !PT ;  /* 0x000000050f057210 */ /* 0x000fc60000ffe403 */
[----:B------:R-:W-:Y:S05]  /*20f0*/  @P0 BRA `(.L_x_36) ;  /* 0x0000002000b00947 */ /* 0x000fea0003800000 */
[----:B------:R-:W1:Y:S01]  /*2100*/  LDC.64 R76, c[0x0][0x5c8] ;  /* 0x00017200ff4c7b82 */ /* 0x000e620000000a00 */
[----:B-----5:R-:W-:Y:S01]  /*2110*/  FSETP.NEU.AND P0, PT, R59, RZ, PT ;  /* 0x000000ff3b00720b */ /* 0x020fe20003f0d000 */
[----:B------:R-:W-:Y:S01]  /*2120*/  IMAD R3, R62, -0x2, R7 ;  /* 0xfffffffe3e037824 */ /* 0x000fe200078e0207 */
[----:B------:R-:W-:Y:S01]  /*2130*/  BSSY B0, `(.L_x_36) ;  /* 0x0000228000007945 */ /* 0x000fe20003800000 */
[----:B------:R-:W-:-:S04]  /*2140*/  IMAD.WIDE R68, R19, 0x40, R60 ;  /* 0x0000004013447825 */ /* 0x000fc800078e023c */
[----:B------:R-:W-:Y:S02]  /*2150*/  IMAD.IADD R3, R3, 0x1, -R14 ;  /* 0x0000000103037824 */ /* 0x000fe400078e0a0e */
[----:B------:R-:W-:-:S03]  /*2160*/  IMAD.IADD R0, R67, 0x1, -R0 ;  /* 0x0000000143007824 */ /* 0x000fc600078e0a00 */
[----:B------:R-:W-:-:S04]  /*2170*/  ISETP.GT.AND P2, PT, R3, RZ, PT ;  /* 0x000000ff0300720c */ /* 0x000fc80003f44270 */
[----:B------:R-:W-:Y:S01]  /*2180*/  ISETP.GT.AND P1, PT, R0, RZ, P2 ;  /* 0x000000ff0000720c */ /* 0x000fe20001724270 */
[-C--:B-1----:R-:W-:Y:S02]  /*2190*/  IMAD R6, R69, R76.reuse, RZ ;  /* 0x0000004c45067224 */ /* 0x082fe400078e02ff */
[----:B------:R-:W-:-:S04]  /*21a0*/  IMAD.WIDE.U32 R70, R68, R76, R4 ;  /* 0x0000004c44467225 */ /* 0x000fc800078e0004 */
[----:B------:R-:W-:-:S04]  /*21b0*/  IMAD R5, R68, R77, R6 ;  /* 0x0000004d44057224 */ /* 0x000fc800078e0206 */
[----:B------:R-:W-:Y:S01]  /*21c0*/  IMAD.IADD R7, R71, 0x1, R5 ;  /* 0x0000000147077824 */ /* 0x000fe200078e0205 */
[----:B------:R-:W-:Y:S06]  /*21d0*/  @!P0 BRA `(.L_x_37) ;  /* 0x0000001400e48947 */ /* 0x000fec0003800000 */
[----:B------:R-:W1:Y:S01]  /*21e0*/  LDC.64 R74, c[0x0][0x5b8] ;  /* 0x00016e00ff4a7b82 */ /* 0x000e620000000a00 */
[----:B------:R-:W-:-:S07]  /*21f0*/  ULDC.64 UR4, c[0x0][0x5c0] ;  /* 0x0001700000047ab9 */ /* 0x000fce0000000a00 */
[----:B------:R-:W2:Y:S08]  /*2200*/  LDC.64 R78, c[0x0][0x5b0] ;  /* 0x00016c00ff4e7b82 */ /* 0x000eb00000000a00 */
[----:B------:R-:W0:Y:S01]  /*2210*/  LDC.64 R80, c[0x0][0x5a8] ;  /* 0x00016a00ff507b82 */ /* 0x000e220000000a00 */
[-C--:B-1----:R-:W-:Y:S02]  /*2220*/  IMAD R6, R11, R74.reuse, RZ ;  /* 0x0000004a0b067224 */ /* 0x082fe400078e02ff */
[----:B------:R-:W-:-:S04]  /*2230*/  IMAD.WIDE.U32 R4, R2, R74, R8 ;  /* 0x0000004a02047225 */ /* 0x000fc800078e0008 */
[----:B------:R-:W-:Y:S01]  /*2240*/  IMAD R71, R2, R75, R6 ;  /* 0x0000004b02477224 */ /* 0x000fe200078e0206 */
[----:B------:R-:W-:Y:S01]  /*2250*/  IADD3 R10, P0, R14, R4, RZ ;  /* 0x000000040e0a7210 */ /* 0x000fe20007f1e0ff */
[----:B--2---:R-:W-:-:S03]  /*2260*/  IMAD R4, R69, R78, RZ ;  /* 0x0000004e45047224 */ /* 0x004fc600078e02ff */
[----:B------:R-:W-:Y:S01]  /*2270*/  IADD3.X R11, R15, R5, R71, P0, !PT ;  /* 0x000000050f0b7210 */ /* 0x000fe200007fe447 */
[C---:B------:R-:W-:Y:S02]  /*2280*/  IMAD R75, R68.reuse, R79, R4 ;  /* 0x0000004f444b7224 */ /* 0x040fe400078e0204 */
[----:B------:R-:W-:-:S04]  /*2290*/  IMAD.WIDE.U32 R4, R68, R78, R10 ;  /* 0x0000004e44047225 */ /* 0x000fc800078e000a */
[----:B------:R-:W-:Y:S01]  /*22a0*/  IMAD.IADD R5, R5, 0x1, R75 ;  /* 0x0000000105057824 */ /* 0x000fe200078e024b */
[----:B0-----:R-:W-:-:S04]  /*22b0*/  LEA R12, P0, R4, R80, 0x1 ;  /* 0x00000050040c7211 */ /* 0x001fc800078008ff */
[----:B------:R-:W-:-:S05]  /*22c0*/  LEA.HI.X R13, R4, R81, R5, 0x1, P0 ;  /* 0x00000051040d7211 */ /* 0x000fca00000f0c05 */
[----:B------:R-:W2:Y:S01]  /*22d0*/  @P1 LDG.E.LTC128B.U16 R19, desc[UR36][R12.64] ;  /* 0x000000240c131981 */ /* 0x000ea2000c1e1520 */
[----:B------:R-:W-:Y:S01]  /*22e0*/  IMAD.WIDE.U32 R4, R68, R78, R14 ;  /* 0x0000004e44047225 */ /* 0x000fe200078e000e */
[----:B------:R-:W-:Y:S02]  /*22f0*/  BSSY B1, `(.L_x_38) ;  /* 0x0000015000017945 */ /* 0x000fe40003800000 */
[----:B------:R-:W-:-:S04]  /*2300*/  IADD3 R20, P0, R8, R4, RZ ;  /* 0x0000000408147210 */ /* 0x000fc80007f1e0ff */
[----:B------:R-:W-:Y:S02]  /*2310*/  IADD3.X R21, R9, R75, R5, P0, !PT ;  /* 0x0000004b09157210 */ /* 0x000fe400007fe405 */
[----:B------:R-:W-:Y:S01]  /*2320*/  LEA R6, P0, R70, UR4, 0x1 ;  /* 0x0000000446067c11 */ /* 0x000fe2000f8008ff */
[----:B------:R-:W-:-:S03]  /*2330*/  IMAD.WIDE.U32 R20, R2, R74, R20 ;  /* 0x0000004a02147225 */ /* 0x000fc600078e0014 */
[----:B------:R-:W-:Y:S02]  /*2340*/  LEA.HI.X R7, R70, UR5, R7, 0x1, P0 ;  /* 0x0000000546077c11 */ /* 0x000fe400080f0c07 */
[----:B------:R-:W-:-:S04]  /*2350*/  ISETP.GT.AND P0, PT, R3, 0x1, PT ;  /* 0x000000010300780c */ /* 0x000fc80003f04270 */
[----:B------:R-:W-:Y:S01]  /*2360*/  ISETP.GT.AND P3, PT, R0, RZ, P0 ;  /* 0x000000ff0000720c */ /* 0x000fe20000764270 */
[----:B--2---:R-:W-:-:S04]  /*2370*/  IMAD.U32 R4, R19, 0x10000, RZ ;  /* 0x0001000013047824 */ /* 0x004fc800078e00ff */
[----:B------:R-:W-:Y:S01]  /*2380*/  FMUL R5, R4, R59 ;  /* 0x0000003b04057220 */ /* 0x000fe20000400000 */
[----:B------:R-:W-:-:S03]  /*2390*/  LEA R4, P4, R20, R80, 0x1 ;  /* 0x0000005014047211 */ /* 0x000fc600078808ff */
[----:B------:R-:W-:-:S05]  /*23a0*/  FFMA R5, R24, R58, R5 ;  /* 0x0000003a18057223 */ /* 0x000fca0000000005 */
[----:B------:R-:W-:Y:S01]  /*23b0*/  F2FP.BF16.F32.PACK_AB R12, RZ, R5 ;  /* 0x00000005ff0c723e */ /* 0x000fe200000010ff */
[----:B------:R-:W-:-:S03]  /*23c0*/  IMAD.IADD R5, R71, 0x1, R21 ;  /* 0x0000000147057824 */ /* 0x000fc600078e0215 */
[----:B------:R-:W-:Y:S01]  /*23d0*/  PRMT R13, R12, 0x7610, R13 ;  /* 0x000076100c0d7816 */ /* 0x000fe2000000000d */
[----:B------:R-:W-:Y:S01]  /*23e0*/  IMAD.SHL.U32 R12, R78, 0x8, RZ ;  /* 0x000000084e0c7824 */ /* 0x000fe200078e00ff */
[----:B------:R-:W-:-:S03]  /*23f0*/  LEA.HI.X R5, R20, R81, R5, 0x1, P4 ;  /* 0x0000005114057211 */ /* 0x000fc600020f0c05 */
[----:B------:R0:W-:Y:S02]  /*2400*/  @P1 STG.E.U16 desc[UR36][R6.64], R13 ;  /* 0x0000000d06001986 */ /* 0x0001e4000c101524 */
[----:B0-----:R-:W-:Y:S01]  /*2410*/  SHF.L.U64.HI R13, R78, 0x3, R79 ;  /* 0x000000034e0d7819 */ /* 0x001fe2000001024f */
[----:B------:R-:W-:Y:S06]  /*2420*/  @!P3 BRA `(.L_x_39) ;  /* 0x000000000004b947 */ /* 0x000fec0003800000 */
[----:B------:R0:W5:Y:S02]  /*2430*/  LDG.E.LTC128B.U16 R19, desc[UR36][R4.64+0x2] ;  /* 0x0000022404137981 */ /* 0x000164000c1e1520 */
.L_x_39:
[----:B------:R-:W-:Y:S05]  /*2440*/  BSYNC B1 ;  /* 0x0000000000017941 */ /* 0x000fea0003800000 */
.L_x_38:
[----:B------:R-:W-:Y:S01]  /*2450*/  IMAD.WIDE.U32 R68, R68, R78, R12 ;  /* 0x0000004e44447225 */ /* 0x000fe200078e000c */
[----:B------:R-:W-:-:S03]  /*2460*/  ISETP.GT.AND P2, PT, R0, 0x8, P2 ;  /* 0x000000080000780c */ /* 0x000fc60001744270 */
[----:B-----5:R-:W-:Y:S01]  /*2470*/  IMAD.U32 R20, R19, 0x10000, RZ ;  /* 0x0001000013147824 */ /* 0x020fe200078e00ff */
[----:B------:R-:W-:Y:S01]  /*2480*/  IADD3 R10, P1, R10, R68, RZ ;  /* 0x000000440a0a7210 */ /* 0x000fe20007f3e0ff */
[----:B------:R-:W-:Y:S02]  /*2490*/  IMAD.IADD R75, R75, 0x1, R69 ;  /* 0x000000014b4b7824 */ /* 0x000fe400078e0245 */
[----:B------:R-:W-:Y:S02]  /*24a0*/  FMUL R20, R20, R59 ;  /* 0x0000003b14147220 */ /* 0x000fe40000400000 */
[----:B------:R-:W-:Y:S01]  /*24b0*/  IMAD.X R11, R75, 0x1, R11, P1 ;  /* 0x000000014b0b7824 */ /* 0x000fe200008e060b */
[----:B------:R-:W-:Y:S01]  /*24c0*/  LEA R12, P1, R10, R80, 0x1 ;  /* 0x000000500a0c7211 */ /* 0x000fe200078208ff */
[----:B------:R-:W-:-:S03]  /*24d0*/  FFMA R20, R25, R58, R20 ;  /* 0x0000003a19147223 */ /* 0x000fc60000000014 */
[----:B------:R-:W-:Y:S02]  /*24e0*/  LEA.HI.X R13, R10, R81, R11, 0x1, P1 ;  /* 0x000000510a0d7211 */ /* 0x000fe400008f0c0b */
[----:B------:R-:W-:-:S05]  /*24f0*/  F2FP.BF16.F32.PACK_AB R20, RZ, R20 ;  /* 0x00000014ff14723e */ /* 0x000fca00000010ff */
[----:B------:R1:W-:Y:S04]  /*2500*/  @P3 STG.E.U16 desc[UR36][R6.64+0x2], R20 ;  /* 0x0000021406003986 */ /* 0x0003e8000c101524 */
[----:B------:R-:W2:Y:S01]  /*2510*/  @P2 LDG.E.LTC128B.U16 R19, desc[UR36][R12.64] ;  /* 0x000000240c132981 */ /* 0x000ea2000c1e1520 */
[----:B------:R-:W-:Y:S01]  /*2520*/  IADD3 R14, P1, P3, R8, R68, R14 ;  /* 0x00000044080e7210 */ /* 0x000fe20007b3e00e */
[----:B------:R-:W-:Y:S01]  /*2530*/  BSSY B1, `(.L_x_40) ;  /* 0x0000011000017945 */ /* 0x000fe20003800000 */
[C---:B------:R-:W-:Y:S02]  /*2540*/  SHF.L.U64.HI R11, R76.reuse, 0x4, R77 ;  /* 0x000000044c0b7819 */ /* 0x040fe4000001024d */
[----:B------:R-:W-:Y:S02]  /*2550*/  IADD3.X R15, R9, R75, R15, P1, P3 ;  /* 0x0000004b090f7210 */ /* 0x000fe40000fe640f */
[----:B------:R-:W-:-:S02]  /*2560*/  LEA R10, P1, R76, R6, 0x4 ;  /* 0x000000064c0a7211 */ /* 0x000fc400078220ff */
[----:B------:R-:W-:Y:S01]  /*2570*/  ISETP.GT.AND P0, PT, R0, 0x8, P0 ;  /* 0x000000080000780c */ /* 0x000fe20000704270 */
[----:B------:R-:W-:-:S04]  /*2580*/  IMAD.WIDE.U32 R14, R2, R74, R14 ;  /* 0x0000004a020e7225 */ /* 0x000fc800078e000e */
[----:B------:R-:W-:Y:S02]  /*2590*/  IMAD.X R11, R11, 0x1, R7, P1 ;  /* 0x000000010b0b7824 */ /* 0x000fe400008e0607 */
[----:B------:R-:W-:Y:S02]  /*25a0*/  IMAD.IADD R2, R71, 0x1, R15 ;  /* 0x0000000147027824 */ /* 0x000fe400078e020f */
[----:B--2---:R-:W-:-:S04]  /*25b0*/  IMAD.U32 R8, R19, 0x10000, RZ ;  /* 0x0001000013087824 */ /* 0x004fc800078e00ff */
[----:B------:R-:W-:Y:S01]  /*25c0*/  FMUL R9, R8, R59 ;  /* 0x0000003b08097220 */ /* 0x000fe20000400000 */
[----:B------:R-:W-:-:S03]  /*25d0*/  LEA R8, P3, R14, R80, 0x1 ;  /* 0x000000500e087211 */ /* 0x000fc600078608ff */
[----:B------:R-:W-:-:S05]  /*25e0*/  FFMA R9, R26, R58, R9 ;  /* 0x0000003a1a097223 */ /* 0x000fca0000000009 */
[----:B------:R-:W-:Y:S02]  /*25f0*/  F2FP.BF16.F32.PACK_AB R12, RZ, R9 ;  /* 0x00000009ff0c723e */ /* 0x000fe400000010ff */
[----:B------:R-:W-:-:S03]  /*2600*/  LEA.HI.X R9, R14, R81, R2, 0x1, P3 ;  /* 0x000000510e097211 */ /* 0x000fc600018f0c02 */
[----:B------:R1:W-:Y:S01]  /*2610*/  @P2 STG.E.U16 desc[UR36][R10.64], R12 ;  /* 0x0000000c0a002986 */ /* 0x0003e2000c101524 */
[----:B------:R-:W-:Y:S05]  /*2620*/  @!P0 BRA `(.L_x_41) ;  /* 0x0000000000048947 */ /* 0x000fea0003800000 */
[----:B------:R2:W5:Y:S02]  /*2630*/  LDG.E.LTC128B.U16 R19, desc[UR36][R8.64+0x2] ;  /* 0x0000022408137981 */ /* 0x000564000c1e1520 */
.L_x_41:
[----:B------:R-:W-:Y:S05]  /*2640*/  BSYNC B1 ;  /* 0x0000000000017941 */ /* 0x000fea0003800000 */
.L_x_40:
[----:B-----5:R-:W-:Y:S01]  /*2650*/  IMAD.U32 R2, R19, 0x10000, RZ ;  /* 0x0001000013027824 */ /* 0x020fe200078e00ff */
[----:B------:R-:W-:Y:S01]  /*2660*/  ISETP.GT.AND P1, PT, R3, 0x8, PT ;  /* 0x000000080300780c */ /* 0x000fe20003f24270 */
[----:B------:R-:W-:Y:S02]  /*2670*/  BSSY B1, `(.L_x_42) ;  /* 0x0000008000017945 */ /* 0x000fe40003800000 */
[----:B------:R-:W-:Y:S01]  /*2680*/  FMUL R2, R2, R59 ;  /* 0x0000003b02027220 */ /* 0x000fe20000400000 */
[----:B------:R-:W-:-:S03]  /*2690*/  ISETP.GT.AND P2, PT, R0, RZ, P1 ;  /* 0x000000ff0000720c */ /* 0x000fc60000f44270 */
[----:B------:R-:W-:-:S05]  /*26a0*/  FFMA R2, R27, R58, R2 ;  /* 0x0000003a1b027223 */ /* 0x000fca0000000002 */
[----:B------:R-:W-:-:S05]  /*26b0*/  F2FP.BF16.F32.PACK_AB R2, RZ, R2 ;  /* 0x00000002ff02723e */ /* 0x000fca00000010ff */
[----:B------:R3:W-:Y:S01]  /*26c0*/  @P0 STG.E.U16 desc[UR36][R10.64+0x2], R2 ;  /* 0x000002020a000986 */ /* 0x0007e2000c101524 */
[----:B------:R-:W-:Y:S05]  /*26d0*/  @!P2 BRA `(.L_x_43) ;  /* 0x000000000004a947 */ /* 0x000fea0003800000 */
[----:B------:R4:W5:Y:S02]  /*26e0*/  LDG.E.LTC128B.U16 R19, desc[UR36][R4.64+0x10] ;  /* 0x0000102404137981 */ /* 0x000964000c1e1520 */
.L_x_43:
[----:B------:R-:W-:Y:S05]  /*26f0*/  BSYNC B1 ;  /* 0x0000000000017941 */ /* 0x000fea0003800000 */
.L_x_42:
[----:B---3-5:R-:W-:Y:S01]  /*2700*/  IMAD.U32 R2, R19, 0x10000, RZ ;  /* 0x0001000013027824 */ /* 0x028fe200078e00ff */
        /* <DEDUP_REMOVED lines=9> */
.L_x_45:
[----:B------:R-:W-:Y:S05]  /*27a0*/  BSYNC B1 ;  /* 0x0000000000017941 */ /* 0x000fea0003800000 */
.L_x_44:
[----:B-----5:R-:W-:Y:S01]  /*27b0*/  IMAD.U32 R2, R19, 0x10000, RZ ;  /* 0x0001000013027824 */ /* 0x020fe200078e00ff */
[----:B------:R-:W-:Y:S01]  /*27c0*/  ISETP.GT.AND P1, PT, R0, 0x8, P1 ;  /* 0x000000080000780c */ /* 0x000fe20000f24270 */
[----:B------:R-:W-:Y:S02]  /*27d0*/  BSSY B1, `(.L_x_46) ;  /* 0x0000007000017945 */ /* 0x000fe40003800000 */
[----:B------:R-:W-:-:S04]  /*27e0*/  FMUL R2, R2, R59 ;  /* 0x0000003b02027220 */ /* 0x000fc80000400000 */
[----:B------:R-:W-:-:S05]  /*27f0*/  FFMA R2, R29, R58, R2 ;  /* 0x0000003a1d027223 */ /* 0x000fca0000000002 */
[----:B------:R-:W-:-:S05]  /*2800*/  F2FP.BF16.F32.PACK_AB R2, RZ, R2 ;  /* 0x00000002ff02723e */ /* 0x000fca00000010ff */
[----:B------:R0:W-:Y:S01]  /*2810*/  @P3 STG.E.U16 desc[UR36][R6.64+0x12], R2 ;  /* 0x0000120206003986 */ /* 0x0001e2000c101524 */
[----:B------:R-:W-:Y:S05]  /*2820*/  @!P1 BRA `(.L_x_47) ;  /* 0x0000000000049947 */ /* 0x000fea0003800000 */
[----:B------:R0:W5:Y:S02]  /*2830*/  LDG.E.LTC128B.U16 R19, desc[UR36][R8.64+0x10] ;  /* 0x0000102408137981 */ /* 0x000164000c1e1520 */
.L_x_47:
[----:B------:R-:W-:Y:S05]  /*2840*/  BSYNC B1 ;  /* 0x0000000000017941 */ /* 0x000fea0003800000 */
.L_x_46:
[----:B0----5:R-:W-:Y:S01]  /*2850*/  IMAD.U32 R2, R19, 0x10000, RZ ;  /* 0x0001000013027824 */ /* 0x021fe200078e00ff */
[----:B------:R-:W-:Y:S01]  /*2860*/  ISETP.GT.AND P0, PT, R0, 0x8, P0 ;  /* 0x000000080000780c */ /* 0x000fe20000704270 */
[----:B------:R-:W-:Y:S02]  /*2870*/  BSSY B1, `(.L_x_48) ;  /* 0x0000007000017945 */ /* 0x000fe40003800000 */
[----:B---3--:R-:W-:-:S04]  /*2880*/  FMUL R13, R2, R59 ;  /* 0x0000003b020d7220 */ /* 0x008fc80000400000 */
[----:B------:R-:W-:-:S05]  /*2890*/  FFMA R13, R30, R58, R13 ;  /* 0x0000003a1e0d7223 */ /* 0x000fca000000000d */
[----:B------:R-:W-:-:S05]  /*28a0*/  F2FP.BF16.F32.PACK_AB R13, RZ, R13 ;  /* 0x0000000dff0d723e */ /* 0x000fca00000010ff */
[----:B------:R0:W-:Y:S01]  /*28b0*/  @P1 STG.E.U16 desc[UR36][R10.64+0x10], R13 ;  /* 0x0000100d0a001986 */ /* 0x0001e2000c101524 */
[----:B------:R-:W-:Y:S05]  /*28c0*/  @!P0 BRA `(.L_x_49) ;  /* 0x0000000000048947 */ /* 0x000fea0003800000 */
[----:B------:R3:W5:Y:S02]  /*28d0*/  LDG.E.LTC128B.U16 R19, desc[UR36][R8.64+0x12] ;  /* 0x0000122408137981 */ /* 0x000764000c1e1520 */
.L_x_49:
[----:B------:R-:W-:Y:S05]  /*28e0*/  BSYNC B1 ;  /* 0x0000000000017941 */ /* 0x000fea0003800000 */
.L_x_48:
        /* <DEDUP_REMOVED lines=10> */
.L_x_51:
[----:B------:R-:W-:Y:S05]  /*2990*/  BSYNC B1 ;  /* 0x0000000000017941 */ /* 0x000fea0003800000 */
.L_x_50:
[----:B0----5:R-:W-:Y:S01]  /*29a0*/  IMAD.U32 R2, R19, 0x10000, RZ ;  /* 0x0001000013027824 */ /* 0x021fe200078e00ff */
        /* <DEDUP_REMOVED lines=9> */
.L_x_53:
[----:B------:R-:W-:Y:S05]  /*2a40*/  BSYNC B1 ;  /* 0x0000000000017941 */ /* 0x000fea0003800000 */
.L_x_52:
        /* <DEDUP_REMOVED lines=9> */
.L_x_55:
[----:B------:R-:W-:Y:S05]  /*2ae0*/  BSYNC B1 ;  /* 0x0000000000017941 */ /* 0x000fea0003800000 */
.L_x_54:
[----:B0----5:R-:W-:Y:S01]  /*2af0*/  IMAD.U32 R2, R19, 0x10000, RZ ;  /* 0x0001000013027824 */ /* 0x021fe200078e00ff */
        /* <DEDUP_REMOVED lines=8> */
.L_x_57:
[----:B------:R-:W-:Y:S05]  /*2b80*/  BSYNC B1 ;  /* 0x0000000000017941 */ /* 0x000fea0003800000 */
.L_x_56:
        /* <DEDUP_REMOVED lines=10> */
.L_x_59:
[----:B------:R-:W-:Y:S05]  /*2c30*/  BSYNC B1 ;  /* 0x0000000000017941 */ /* 0x000fea0003800000 */
.L_x_58:
        /* <DEDUP_REMOVED lines=10> */
.L_x_61:
[----:B------:R-:W-:Y:S05]  /*2ce0*/  BSYNC B1 ;  /* 0x0000000000017941 */ /* 0x000fea0003800000 */
.L_x_60:
        /* <DEDUP_REMOVED lines=9> */
.L_x_63:
[----:B------:R-:W-:Y:S05]  /*2d80*/  BSYNC B1 ;  /* 0x0000000000017941 */ /* 0x000fea0003800000 */
.L_x_62:
        /* <DEDUP_REMOVED lines=9> */
.L_x_65:
[----:B------:R-:W-:Y:S05]  /*2e20*/  BSYNC B1 ;  /* 0x0000000000017941 */ /* 0x000fea0003800000 */
.L_x_64:
        /* <DEDUP_REMOVED lines=10> */
.L_x_67:
[----:B------:R-:W-:Y:S05]  /*2ed0*/  BSYNC B1 ;  /* 0x0000000000017941 */ /* 0x000fea0003800000 */
.L_x_66:
        /* <DEDUP_REMOVED lines=10> */
.L_x_69:
[----:B------:R-:W-:Y:S05]  /*2f80*/  BSYNC B1 ;  /* 0x0000000000017941 */ /* 0x000fea0003800000 */
.L_x_68:
        /* <DEDUP_REMOVED lines=9> */
.L_x_71:
[----:B------:R-:W-:Y:S05]  /*3020*/  BSYNC B1 ;  /* 0x0000000000017941 */ /* 0x000fea0003800000 */
.L_x_70:
        /* <DEDUP_REMOVED lines=9> */
.L_x_73:
[----:B------:R-:W-:Y:S05]  /*30c0*/  BSYNC B1 ;  /* 0x0000000000017941 */ /* 0x000fea0003800000 */
.L_x_72:
        /* <DEDUP_REMOVED lines=10> */
.L_x_75:
[----:B------:R-:W-:Y:S05]  /*3170*/  BSYNC B1 ;  /* 0x0000000000017941 */ /* 0x000fea0003800000 */
.L_x_74:
        /* <DEDUP_REMOVED lines=10> */
.L_x_77:
[----:B------:R-:W-:Y:S05]  /*3220*/  BSYNC B1 ;  /* 0x0000000000017941 */ /* 0x000fea0003800000 */
.L_x_76:
        /* <DEDUP_REMOVED lines=9> */
.L_x_79:
[----:B------:R-:W-:Y:S05]  /*32c0*/  BSYNC B1 ;  /* 0x0000000000017941 */ /* 0x000fea0003800000 */
.L_x_78:
        /* <DEDUP_REMOVED lines=9> */
.L_x_81:
[----:B------:R-:W-:Y:S05]  /*3360*/  BSYNC B1 ;  /* 0x0000000000017941 */ /* 0x000fea0003800000 */
.L_x_80:
        /* <DEDUP_REMOVED lines=10> */
.L_x_83:
[----:B------:R-:W-:Y:S05]  /*3410*/  BSYNC B1 ;  /* 0x0000000000017941 */ /* 0x000fea0003800000 */
.L_x_82:
        /* <DEDUP_REMOVED lines=10> */
.L_x_85:
[----:B------:R-:W-:Y:S05]  /*34c0*/  BSYNC B1 ;  /* 0x0000000000017941 */ /* 0x000fea0003800000 */
.L_x_84:
        /* <DEDUP_REMOVED lines=9> */
.L_x_87:
[----:B------:R-:W-:Y:S05]  /*3560*/  BSYNC B1 ;  /* 0x0000000000017941 */ /* 0x000fea0003800000 */
.L_x_86:
        /* <DEDUP_REMOVED lines=9> */
.L_x_89:
[----:B------:R-:W-:Y:S05]  /*3600*/  BSYNC B1 ;  /* 0x0000000000017941 */ /* 0x000fea0003800000 */
.L_x_88:
        /* <DEDUP_REMOVED lines=10> */
.L_x_91:
[----:B------:R-:W-:Y:S05]  /*36b0*/  BSYNC B1 ;  /* 0x0000000000017941 */ /* 0x000fea0003800000 */
.L_x_90:
[----:B0----5:R-:W-:Y:S01]  /*36c0*/  IMAD.U32 R2, R19, 0x10000, RZ ;  /* 0x0001000013027824 */ /* 0x021fe200078e00ff */
[----:B------:R-:W-:Y:S01]  /*36d0*/  ISETP.GT.AND P0, PT, R3, 0x39, PT ;  /* 0x000000390300780c */ /* 0x000fe20003f04270 */
[----:B------:R-:W-:Y:S01]  /*36e0*/  @P2 IMAD.MOV.U32 R3, RZ, RZ, R7 ;  /* 0x000000ffff032224 */ /* 0x000fe200078e0007 */
[----:B------:R-:W-:Y:S01]  /*36f0*/  BSSY B1, `(.L_x_92) ;  /* 0x0000009000017945 */ /* 0x000fe20003800000 */
[----:B------:R-:W-:Y:S01]  /*3700*/  FMUL R13, R2, R59 ;  /* 0x0000003b020d7220 */ /* 0x000fe20000400000 */
[----:B------:R-:W-:Y:S01]  /*3710*/  @P2 IMAD.MOV.U32 R2, RZ, RZ, R6 ;  /* 0x000000ffff022224 */ /* 0x000fe200078e0006 */
[----:B------:R-:W-:Y:S02]  /*3720*/  ISETP.GT.AND P3, PT, R0, RZ, P0 ;  /* 0x000000ff0000720c */ /* 0x000fe40000764270 */
[----:B------:R-:W-:-:S05]  /*3730*/  FFMA R13, R52, R58, R13 ;  /* 0x0000003a340d7223 */ /* 0x000fca000000000d */
[----:B------:R-:W-:-:S05]  /*3740*/  F2FP.BF16.F32.PACK_AB R13, RZ, R13 ;  /* 0x0000000dff0d723e */ /* 0x000fca00000010ff */
[----:B------:R0:W-:Y:S01]  /*3750*/  @P2 STG.E.U16 desc[UR36][R2.64+0x70], R13 ;  /* 0x0000700d02002986 */ /* 0x0001e2000c101524 */
[----:B------:R-:W-:Y:S05]  /*3760*/  @!P3 BRA `(.L_x_93) ;  /* 0x000000000004b947 */ /* 0x000fea0003800000 */
[----:B------:R0:W5:Y:S02]  /*3770*/  LDG.E.LTC128B.U16 R19, desc[UR36][R4.64+0x72] ;  /* 0x0000722404137981 */ /* 0x000164000c1e1520 */
.L_x_93:
[----:B------:R-:W-:Y:S05]  /*3780*/  BSYNC B1 ;  /* 0x0000000000017941 */ /* 0x000fea0003800000 */
.L_x_92:
        /* <DEDUP_REMOVED lines=9> */
.L_x_95:
[----:B------:R-:W-:Y:S05]  /*3820*/  BSYNC B1 ;  /* 0x0000000000017941 */ /* 0x000fea0003800000 */
.L_x_94:
[----:B0----5:R-:W-:Y:S01]  /*3830*/  IMAD.U32 R2, R19, 0x10000, RZ ;  /* 0x0001000013027824 */ /* 0x021fe200078e00ff */
[----:B------:R-:W-:Y:S01]  /*3840*/  ISETP.GT.AND P0, PT, R0, 0x8, P0 ;  /* 0x000000080000780c */ /* 0x000fe20000704270 */
[----:B------:R-:W-:Y:S02]  /*3850*/  BSSY B1, `(.L_x_96) ;  /* 0x000000a000017945 */ /* 0x000fe40003800000 */
[----:B------:R-:W-:Y:S01]  /*3860*/  FMUL R3, R2, R59 ;  /* 0x0000003b02037220 */ /* 0x000fe20000400000 */
[----:B------:R-:W-:-:S03]  /*3870*/  @P1 IMAD.MOV.U32 R2, RZ, RZ, R10 ;  /* 0x000000ffff021224 */ /* 0x000fc600078e000a */
[----:B------:R-:W-:-:S05]  /*3880*/  FFMA R3, R54, R58, R3 ;  /* 0x0000003a36037223 */ /* 0x000fca0000000003 */
[----:B------:R-:W-:-:S04]  /*3890*/  F2FP.BF16.F32.PACK_AB R3, RZ, R3 ;  /* 0x00000003ff03723e */ /* 0x000fc800000010ff */
[----:B----4-:R-:W-:Y:S01]  /*38a0*/  PRMT R4, R3, 0x7610, R4 ;  /* 0x0000761003047816 */ /* 0x010fe20000000004 */
[----:B------:R-:W-:-:S05]  /*38b0*/  @P1 IMAD.MOV.U32 R3, RZ, RZ, R11 ;  /* 0x000000ffff031224 */ /* 0x000fca00078e000b */
[----:B------:R0:W-:Y:S01]  /*38c0*/  @P1 STG.E.U16 desc[UR36][R2.64+0x70], R4 ;  /* 0x0000700402001986 */ /* 0x0001e2000c101524 */
[----:B------:R-:W-:Y:S05]  /*38d0*/  @!P0 BRA `(.L_x_97) ;  /* 0x0000000000048947 */ /* 0x000fea0003800000 */
[----:B------:R4:W5:Y:S02]  /*38e0*/  LDG.E.LTC128B.U16 R19, desc[UR36][R8.64+0x72] ;  /* 0x0000722408137981 */ /* 0x000964000c1e1520 */
.L_x_97:
[----:B------:R-:W-:Y:S05]  /*38f0*/  BSYNC B1 ;  /* 0x0000000000017941 */ /* 0x000fea0003800000 */
.L_x_96:
[----:B------:R-:W-:Y:S05]  /*3900*/  @!P0 BRA `(.L_x_98) ;  /* 0x0000000800a88947 */ /* 0x000fea0003800000 */
[----:B-----5:R-:W-:-:S04]  /*3910*/  IMAD.U32 R0, R19, 0x10000, RZ ;  /* 0x0001000013007824 */ /* 0x020fc800078e00ff */
[----:B------:R-:W-:-:S04]  /*3920*/  FMUL R0, R0, R59 ;  /* 0x0000003b00007220 */ /* 0x000fc80000400000 */
[----:B------:R-:W-:-:S05]  /*3930*/  FFMA R0, R55, R58, R0 ;  /* 0x0000003a37007223 */ /* 0x000fca0000000000 */
[----:B------:R-:W-:-:S05]  /*3940*/  F2FP.BF16.F32.PACK_AB R0, RZ, R0 ;  /* 0x00000000ff00723e */ /* 0x000fca00000010ff */
[----:B------:R0:W-:Y:S01]  /*3950*/  STG.E.U16 desc[UR36][R10.64+0x72], R0 ;  /* 0x000072000a007986 */ /* 0x0001e2000c101524 */
[----:B------:R-:W-:Y:S05]  /*3960*/  BRA `(.L_x_98) ;  /* 0x0000000800907947 */ /* 0x000fea0003800000 */
.L_x_37:
[----:B------:R-:W-:Y:S01]  /*3970*/  ISETP.GT.AND P0, PT, R3, 0x1, PT ;  /* 0x000000010300780c */ /* 0x000fe20003f04270 */
[----:B------:R-:W-:Y:S01]  /*3980*/  ULDC.64 UR4, c[0x0][0x5c0] ;  /* 0x0001700000047ab9 */ /* 0x000fe20000000a00 */
[-C--:B------:R-:W-:Y:S01]  /*3990*/  FMUL R24, R24, R58.reuse ;  /* 0x0000003a18187220 */ /* 0x080fe20000400000 */
[-C--:B------:R-:W-:Y:S01]  /*39a0*/  FMUL R25, R25, R58.reuse ;  /* 0x0000003a19197220 */ /* 0x080fe20000400000 */
[----:B------:R-:W-:Y:S01]  /*39b0*/  ISETP.GT.AND P3, PT, R0, RZ, P0 ;  /* 0x000000ff0000720c */ /* 0x000fe20000764270 */
[-C--:B------:R-:W-:Y:S01]  /*39c0*/  FMUL R26, R26, R58.reuse ;  /* 0x0000003a1a1a7220 */ /* 0x080fe20000400000 */
[----:B------:R-:W-:Y:S01]  /*39d0*/  LEA R4, P4, R70, UR4, 0x1 ;  /* 0x0000000446047c11 */ /* 0x000fe2000f8808ff */
[----:B------:R-:W-:Y:S01]  /*39e0*/  FMUL R27, R27, R58 ;  /* 0x0000003a1b1b7220 */ /* 0x000fe20000400000 */
[----:B------:R-:W-:Y:S01]  /*39f0*/  F2FP.BF16.F32.PACK_AB R24, RZ, R24 ;  /* 0x00000018ff18723e */ /* 0x000fe200000010ff */
[-C--:B------:R-:W-:Y:S01]  /*3a00*/  FMUL R28, R28, R58.reuse ;  /* 0x0000003a1c1c7220 */ /* 0x080fe20000400000 */
[----:B------:R-:W-:Y:S01]  /*3a10*/  LEA.HI.X R5, R70, UR5, R7, 0x1, P4 ;  /* 0x0000000546057c11 */ /* 0x000fe2000a0f0c07 */
[-C--:B------:R-:W-:Y:S01]  /*3a20*/  FMUL R29, R29, R58.reuse ;  /* 0x0000003a1d1d7220 */ /* 0x080fe20000400000 */
[----:B------:R-:W-:Y:S01]  /*3a30*/  F2FP.BF16.F32.PACK_AB R25, RZ, R25 ;  /* 0x00000019ff19723e */ /* 0x000fe200000010ff */
[-C--:B------:R-:W-:Y:S01]  /*3a40*/  FMUL R30, R30, R58.reuse ;  /* 0x0000003a1e1e7220 */ /* 0x080fe20000400000 */
[----:B------:R-:W-:Y:S01]  /*3a50*/  SHF.L.U64.HI R77, R76, 0x4, R77 ;  /* 0x000000044c4d7819 */ /* 0x000fe2000001024d */
[----:B------:R-:W-:Y:S01]  /*3a60*/  @P1 STG.E.U16 desc[UR36][R4.64], R24 ;  /* 0x0000001804001986 */ /* 0x000fe2000c101524 */
[----:B------:R-:W-:Y:S01]  /*3a70*/  ISETP.GT.AND P1, PT, R3, 0x8, PT ;  /* 0x000000080300780c */ /* 0x000fe20003f24270 */
[----:B------:R-:W-:Y:S01]  /*3a80*/  FMUL R31, R31, R58 ;  /* 0x0000003a1f1f7220 */ /* 0x000fe20000400000 */
[----:B------:R-:W-:Y:S01]  /*3a90*/  ISETP.GT.AND P4, PT, R0, 0x8, P0 ;  /* 0x000000080000780c */ /* 0x000fe20000784270 */
[----:B------:R-:W-:Y:S01]  /*3aa0*/  @P3 STG.E.U16 desc[UR36][R4.64+0x2], R25 ;  /* 0x0000021904003986 */ /* 0x000fe2000c101524 */
[----:B------:R-:W-:Y:S01]  /*3ab0*/  LEA R6, P3, R76, R4, 0x4 ;  /* 0x000000044c067211 */ /* 0x000fe200078620ff */
[-C--:B------:R-:W-:Y:S01]  /*3ac0*/  FMUL R32, R32, R58.reuse ;  /* 0x0000003a20207220 */ /* 0x080fe20000400000 */
[C---:B------:R-:W-:Y:S01]  /*3ad0*/  ISETP.GT.AND P2, PT, R0.reuse, 0x8, P2 ;  /* 0x000000080000780c */ /* 0x040fe20001744270 */
[-C--:B------:R-:W-:Y:S01]  /*3ae0*/  FMUL R33, R33, R58.reuse ;  /* 0x0000003a21217220 */ /* 0x080fe20000400000 */
[----:B------:R-:W-:Y:S01]  /*3af0*/  ISETP.GT.AND P0, PT, R3, 0x9, PT ;  /* 0x000000090300780c */ /* 0x000fe20003f04270 */
[----:B------:R-:W-:Y:S01]  /*3b00*/  IMAD.X R7, R77, 0x1, R5, P3 ;  /* 0x000000014d077824 */ /* 0x000fe200018e0605 */
[----:B------:R-:W-:Y:S01]  /*3b10*/  ISETP.GT.AND P5, PT, R0, RZ, P1 ;  /* 0x000000ff0000720c */ /* 0x000fe20000fa4270 */
[-C--:B------:R-:W-:Y:S01]  /*3b20*/  FMUL R34, R34, R58.reuse ;  /* 0x0000003a22227220 */ /* 0x080fe20000400000 */
[----:B------:R-:W-:Y:S01]  /*3b30*/  ISETP.GT.AND P3, PT, R0, RZ, P0 ;  /* 0x000000ff0000720c */ /* 0x000fe20000764270 */
[----:B------:R-:W-:Y:S01]  /*3b40*/  FMUL R35, R35, R58 ;  /* 0x0000003a23237220 */ /* 0x000fe20000400000 */
[----:B------:R-:W-:Y:S01]  /*3b50*/  F2FP.BF16.F32.PACK_AB R26, RZ, R26 ;  /* 0x0000001aff1a723e */ /* 0x000fe200000010ff */
[-C--:B------:R-:W-:Y:S01]  /*3b60*/  FMUL R36, R36, R58.reuse ;  /* 0x0000003a24247220 */ /* 0x080fe20000400000 */
[----:B------:R-:W-:Y:S01]  /*3b70*/  F2FP.BF16.F32.PACK_AB R27, RZ, R27 ;  /* 0x0000001bff1b723e */ /* 0x000fe200000010ff */
[----:B------:R-:W-:Y:S01]  /*3b80*/  FMUL R37, R37, R58 ;  /* 0x0000003a25257220 */ /* 0x000fe20000400000 */
[----:B------:R-:W-:Y:S01]  /*3b90*/  F2FP.BF16.F32.PACK_AB R28, RZ, R28 ;  /* 0x0000001cff1c723e */ /* 0x000fe200000010ff */
[----:B------:R-:W-:Y:S01]  /*3ba0*/  @P2 STG.E.U16 desc[UR36][R6.64], R26 ;  /* 0x0000001a06002986 */ /* 0x000fe2000c101524 */
[----:B------:R-:W-:Y:S01]  /*3bb0*/  F2FP.BF16.F32.PACK_AB R29, RZ, R29 ;  /* 0x0000001dff1d723e */ /* 0x000fe200000010ff */
[-C--:B------:R-:W-:Y:S01]  /*3bc0*/  FMUL R38, R38, R58.reuse ;  /* 0x0000003a26267220 */ /* 0x080fe20000400000 */
[C---:B------:R-:W-:Y:S01]  /*3bd0*/  ISETP.GT.AND P2, PT, R0.reuse, 0x8, P1 ;  /* 0x000000080000780c */ /* 0x040fe20000f44270 */
[----:B------:R-:W-:Y:S01]  /*3be0*/  @P4 STG.E.U16 desc[UR36][R6.64+0x2], R27 ;  /* 0x0000021b06004986 */ /* 0x000fe2000c101524 */
[----:B------:R-:W-:Y:S01]  /*3bf0*/  ISETP.GT.AND P1, PT, R3, 0x10, PT ;  /* 0x000000100300780c */ /* 0x000fe20003f24270 */
[----:B------:R-:W-:Y:S01]  /*3c00*/  FMUL R39, R39, R58 ;  /* 0x0000003a27277220 */ /* 0x000fe20000400000 */
[----:B------:R-:W-:Y:S01]  /*3c10*/  F2FP.BF16.F32.PACK_AB R30, RZ, R30 ;  /* 0x0000001eff1e723e */ /* 0x000fe200000010ff */
[----:B------:R-:W-:Y:S01]  /*3c20*/  @P5 STG.E.U16 desc[UR36][R4.64+0x10], R28 ;  /* 0x0000101c04005986 */ /* 0x000fe2000c101524 */
[----:B------:R-:W-:Y:S01]  /*3c30*/  ISETP.GT.AND P4, PT, R0, RZ, P1 ;  /* 0x000000ff0000720c */ /* 0x000fe20000f84270 */
[-C--:B------:R-:W-:Y:S01]  /*3c40*/  FMUL R40, R40, R58.reuse ;  /* 0x0000003a28287220 */ /* 0x080fe20000400000 */
[----:B------:R-:W-:Y:S01]  /*3c50*/  F2FP.BF16.F32.PACK_AB R31, RZ, R31 ;  /* 0x0000001fff1f723e */ /* 0x000fe200000010ff */
[----:B------:R-:W-:Y:S01]  /*3c60*/  @P3 STG.E.U16 desc[UR36][R4.64+0x12], R29 ;  /* 0x0000121d04003986 */ /* 0x000fe2000c101524 */
[----:B------:R-:W-:Y:S01]  /*3c70*/  ISETP.GT.AND P3, PT, R0, 0x8, P0 ;  /* 0x000000080000780c */ /* 0x000fe20000764270 */
[----:B------:R-:W-:Y:S01]  /*3c80*/  FMUL R41, R41, R58 ;  /* 0x0000003a29297220 */ /* 0x000fe20000400000 */
[----:B------:R-:W-:Y:S01]  /*3c90*/  ISETP.GT.AND P0, PT, R3, 0x11, PT ;  /* 0x000000110300780c */ /* 0x000fe20003f04270 */
[----:B------:R-:W-:Y:S01]  /*3ca0*/  @P2 STG.E.U16 desc[UR36][R6.64+0x10], R30 ;  /* 0x0000101e06002986 */ /* 0x000fe2000c101524 */
[----:B------:R-:W-:Y:S01]  /*3cb0*/  F2FP.BF16.F32.PACK_AB R32, RZ, R32 ;  /* 0x00000020ff20723e */ /* 0x000fe200000010ff */
[-C--:B------:R-:W-:Y:S01]  /*3cc0*/  FMUL R42, R42, R58.reuse ;  /* 0x0000003a2a2a7220 */ /* 0x080fe20000400000 */
[C---:B------:R-:W-:Y:S01]  /*3cd0*/  ISETP.GT.AND P5, PT, R0.reuse, RZ, P0 ;  /* 0x000000ff0000720c */ /* 0x040fe200007a4270 */
[-C--:B------:R-:W-:Y:S01]  /*3ce0*/  FMUL R43, R43, R58.reuse ;  /* 0x0000003a2b2b7220 */ /* 0x080fe20000400000 */
[----:B------:R-:W-:Y:S01]  /*3cf0*/  ISETP.GT.AND P2, PT, R0, 0x8, P1 ;  /* 0x000000080000780c */ /* 0x000fe20000f44270 */
[-C--:B------:R-:W-:Y:S01]  /*3d00*/  FMUL R44, R44, R58.reuse ;  /* 0x0000003a2c2c7220 */ /* 0x080fe20000400000 */
[----:B------:R-:W-:Y:S01]  /*3d10*/  ISETP.GT.AND P1, PT, R3, 0x18, PT ;  /* 0x000000180300780c */ /* 0x000fe20003f24270 */
[-C--:B------:R-:W-:Y:S01]  /*3d20*/  FMUL R45, R45, R58.reuse ;  /* 0x0000003a2d2d7220 */ /* 0x080fe20000400000 */
[----:B------:R-:W-:Y:S01]  /*3d30*/  F2FP.BF16.F32.PACK_AB R33, RZ, R33 ;  /* 0x00000021ff21723e */ /* 0x000fe200000010ff */
[----:B------:R-:W-:Y:S01]  /*3d40*/  @P3 STG.E.U16 desc[UR36][R6.64+0x12], R31 ;  /* 0x0000121f06003986 */ /* 0x000fe2000c101524 */
[----:B------:R-:W-:Y:S01]  /*3d50*/  ISETP.GT.AND P3, PT, R0, 0x8, P0 ;  /* 0x000000080000780c */ /* 0x000fe20000764270 */
[-C--:B------:R-:W-:Y:S01]  /*3d60*/  FMUL R46, R46, R58.reuse ;  /* 0x0000003a2e2e7220 */ /* 0x080fe20000400000 */
[----:B------:R-:W-:Y:S01]  /*3d70*/  ISETP.GT.AND P0, PT, R3, 0x19, PT ;  /* 0x000000190300780c */ /* 0x000fe20003f04270 */
[----:B------:R-:W-:Y:S01]  /*3d80*/  @P4 STG.E.U16 desc[UR36][R4.64+0x20], R32 ;  /* 0x0000202004004986 */ /* 0x000fe2000c101524 */
[C---:B------:R-:W-:Y:S01]  /*3d90*/  ISETP.GT.AND P4, PT, R0.reuse, RZ, P1 ;  /* 0x000000ff0000720c */ /* 0x040fe20000f84270 */
[----:B------:R-:W-:Y:S01]  /*3da0*/  FMUL R47, R47, R58 ;  /* 0x0000003a2f2f7220 */ /* 0x000fe20000400000 */
[----:B------:R-:W-:Y:S01]  /*3db0*/  F2FP.BF16.F32.PACK_AB R34, RZ, R34 ;  /* 0x00000022ff22723e */ /* 0x000fe200000010ff */
[----:B------:R-:W-:Y:S01]  /*3dc0*/  @P5 STG.E.U16 desc[UR36][R4.64+0x22], R33 ;  /* 0x0000222104005986 */ /* 0x000fe2000c101524 */
[----:B------:R-:W-:Y:S01]  /*3dd0*/  ISETP.GT.AND P5, PT, R0, RZ, P0 ;  /* 0x000000ff0000720c */ /* 0x000fe200007a4270 */
[----:B------:R-:W-:Y:S01]  /*3de0*/  FMUL R48, R48, R58 ;  /* 0x0000003a30307220 */ /* 0x000fe20000400000 */
[----:B------:R-:W-:Y:S01]  /*3df0*/  F2FP.BF16.F32.PACK_AB R35, RZ, R35 ;  /* 0x00000023ff23723e */ /* 0x000fe200000010ff */
[----:B------:R-:W-:Y:S01]  /*3e00*/  @P2 STG.E.U16 desc[UR36][R6.64+0x20], R34 ;  /* 0x0000202206002986 */ /* 0x000fe2000c101524 */
[----:B------:R-:W-:Y:S01]  /*3e10*/  F2FP.BF16.F32.PACK_AB R36, RZ, R36 ;  /* 0x00000024ff24723e */ /* 0x000fe200000010ff */
[-C--:B------:R-:W-:Y:S01]  /*3e20*/  FMUL R49, R49, R58.reuse ;  /* 0x0000003a31317220 */ /* 0x080fe20000400000 */
[----:B------:R-:W-:Y:S01]  /*3e30*/  ISETP.GT.AND P2, PT, R0, 0x8, P1 ;  /* 0x000000080000780c */ /* 0x000fe20000f44270 */
[----:B------:R-:W-:Y:S01]  /*3e40*/  @P3 STG.E.U16 desc[UR36][R6.64+0x22], R35 ;  /* 0x0000222306003986 */ /* 0x000fe2000c101524 */
[----:B------:R-:W-:Y:S01]  /*3e50*/  ISETP.GT.AND P1, PT, R3, 0x20, PT ;  /* 0x000000200300780c */ /* 0x000fe20003f24270 */
[-C--:B------:R-:W-:Y:S01]  /*3e60*/  FMUL R50, R50, R58.reuse ;  /* 0x0000003a32327220 */ /* 0x080fe20000400000 */
[----:B------:R-:W-:Y:S01]  /*3e70*/  F2FP.BF16.F32.PACK_AB R37, RZ, R37 ;  /* 0x00000025ff25723e */ /* 0x000fe200000010ff */
[----:B------:R-:W-:Y:S01]  /*3e80*/  @P4 STG.E.U16 desc[UR36][R4.64+0x30], R36 ;  /* 0x0000302404004986 */ /* 0x000fe2000c101524 */
[C---:B------:R-:W-:Y:S01]  /*3e90*/  ISETP.GT.AND P3, PT, R0.reuse, 0x8, P0 ;  /* 0x000000080000780c */ /* 0x040fe20000764270 */
[-C--:B------:R-:W-:Y:S01]  /*3ea0*/  FMUL R51, R51, R58.reuse ;  /* 0x0000003a33337220 */ /* 0x080fe20000400000 */
[----:B------:R-:W-:Y:S01]  /*3eb0*/  ISETP.GT.AND P0, PT, R3, 0x21, PT ;  /* 0x000000210300780c */ /* 0x000fe20003f04270 */
[----:B------:R-:W-:Y:S01]  /*3ec0*/  @P5 STG.E.U16 desc[UR36][R4.64+0x32], R37 ;  /* 0x0000322504005986 */ /* 0x000fe2000c101524 */
        /* <DEDUP_REMOVED lines=10> */
[----:B------:R-:W-:-:S02]  /*3f70*/  F2FP.BF16.F32.PACK_AB R41, RZ, R41 ;  /* 0x00000029ff29723e */ /* 0x000fc400000010ff */
[C---:B------:R-:W-:Y:S01]  /*3f80*/  ISETP.GT.AND P1, PT, R0.reuse, 0x8, P1 ;  /* 0x000000080000780c */ /* 0x040fe20000f24270 */
[----:B------:R-:W-:Y:S01]  /*3f90*/  @P3 STG.E.U16 desc[UR36][R6.64+0x32], R39 ;  /* 0x0000322706003986 */ /* 0x000fe2000c101524 */
[C---:B------:R-:W-:Y:S02]  /*3fa0*/  ISETP.GT.AND P2, PT, R0.reuse, 0x8, P0 ;  /* 0x000000080000780c */ /* 0x040fe40000744270 */
[C---:B------:R-:W-:Y:S01]  /*3fb0*/  ISETP.GT.AND P0, PT, R3.reuse, 0x29, PT ;  /* 0x000000290300780c */ /* 0x040fe20003f04270 */
[----:B------:R-:W-:Y:S01]  /*3fc0*/  @P4 STG.E.U16 desc[UR36][R4.64+0x40], R40 ;  /* 0x0000402804004986 */ /* 0x000fe2000c101524 */
[----:B------:R-:W-:Y:S02]  /*3fd0*/  ISETP.GT.AND P4, PT, R3, 0x28, PT ;  /* 0x000000280300780c */ /* 0x000fe40003f84270 */
[----:B------:R-:W-:Y:S01]  /*3fe0*/  F2FP.BF16.F32.PACK_AB R42, RZ, R42 ;  /* 0x0000002aff2a723e */ /* 0x000fe200000010ff */
[----:B------:R-:W-:Y:S01]  /*3ff0*/  @P5 STG.E.U16 desc[UR36][R4.64+0x42], R41 ;  /* 0x0000422904005986 */ /* 0x000fe2000c101524 */
[----:B------:R-:W-:-:S02]  /*4000*/  ISETP.GT.AND P5, PT, R0, RZ, P4 ;  /* 0x000000ff0000720c */ /* 0x000fc400027a4270 */
[C---:B------:R-:W-:Y:S01]  /*4010*/  ISETP.GT.AND P3, PT, R0.reuse, RZ, P0 ;  /* 0x000000ff0000720c */ /* 0x040fe20000764270 */
[----:B------:R-:W-:Y:S01]  /*4020*/  @P1 STG.E.U16 desc[UR36][R6.64+0x40], R42 ;  /* 0x0000402a06001986 */ /* 0x000fe2000c101524 */
[----:B------:R-:W-:Y:S02]  /*4030*/  F2FP.BF16.F32.PACK_AB R43, RZ, R43 ;  /* 0x0000002bff2b723e */ /* 0x000fe400000010ff */
[----:B------:R-:W-:Y:S02]  /*4040*/  F2FP.BF16.F32.PACK_AB R44, RZ, R44 ;  /* 0x0000002cff2c723e */ /* 0x000fe400000010ff */
[C---:B------:R-:W-:Y:S01]  /*4050*/  ISETP.GT.AND P4, PT, R0.reuse, 0x8, P4 ;  /* 0x000000080000780c */ /* 0x040fe20002784270 */
[----:B------:R-:W-:Y:S01]  /*4060*/  @P2 STG.E.U16 desc[UR36][R6.64+0x42], R43 ;  /* 0x0000422b06002986 */ /* 0x000fe2000c101524 */
[----:B------:R-:W-:Y:S02]  /*4070*/  F2FP.BF16.F32.PACK_AB R45, RZ, R45 ;  /* 0x0000002dff2d723e */ /* 0x000fe400000010ff */
[----:B------:R-:W-:Y:S01]  /*4080*/  ISETP.GT.AND P2, PT, R3, 0x31, PT ;  /* 0x000000310300780c */ /* 0x000fe20003f44270 */
[----:B------:R-:W-:Y:S01]  /*4090*/  @P5 STG.E.U16 desc[UR36][R4.64+0x50], R44 ;  /* 0x0000502c04005986 */ /* 0x000fe2000c101524 */
[----:B------:R-:W-:-:S02]  /*40a0*/  ISETP.GT.AND P5, PT, R0, 0x8, P0 ;  /* 0x000000080000780c */ /* 0x000fc400007a4270 */
[C---:B------:R-:W-:Y:S01]  /*40b0*/  ISETP.GT.AND P1, PT, R3.reuse, 0x38, PT ;  /* 0x000000380300780c */ /* 0x040fe20003f24270 */
[----:B------:R-:W-:Y:S01]  /*40c0*/  @P3 STG.E.U16 desc[UR36][R4.64+0x52], R45 ;  /* 0x0000522d04003986 */ /* 0x000fe2000c101524 */
[C---:B------:R-:W-:Y:S02]  /*40d0*/  ISETP.GT.AND P3, PT, R3.reuse, 0x30, PT ;  /* 0x000000300300780c */ /* 0x040fe40003f64270 */
[----:B------:R-:W-:Y:S01]  /*40e0*/  ISETP.GT.AND P0, PT, R3, 0x39, PT ;  /* 0x000000390300780c */ /* 0x000fe20003f04270 */
[----:B------:R-:W-:Y:S01]  /*40f0*/  @P4 IMAD.MOV.U32 R2, RZ, RZ, R6 ;  /* 0x000000ffff024224 */ /* 0x000fe200078e0006 */
[----:B------:R-:W-:Y:S01]  /*4100*/  F2FP.BF16.F32.PACK_AB R46, RZ, R46 ;  /* 0x0000002eff2e723e */ /* 0x000fe200000010ff */
[----:B------:R-:W-:Y:S01]  /*4110*/  @P4 IMAD.MOV.U32 R3, RZ, RZ, R7 ;  /* 0x000000ffff034224 */ /* 0x000fe200078e0007 */
[----:B------:R-:W-:Y:S02]  /*4120*/  F2FP.BF16.F32.PACK_AB R47, RZ, R47 ;  /* 0x0000002fff2f723e */ /* 0x000fe400000010ff */
[----:B------:R-:W-:-:S02]  /*4130*/  F2FP.BF16.F32.PACK_AB R48, RZ, R48 ;  /* 0x00000030ff30723e */ /* 0x000fc400000010ff */
[----:B------:R1:W-:Y:S01]  /*4140*/  @P4 STG.E.U16 desc[UR36][R2.64+0x50], R46 ;  /* 0x0000502e02004986 */ /* 0x0003e2000c101524 */
[C---:B------:R-:W-:Y:S02]  /*4150*/  ISETP.GT.AND P4, PT, R0.reuse, RZ, P2 ;  /* 0x000000ff0000720c */ /* 0x040fe40001784270 */
[----:B------:R-:W-:Y:S02]  /*4160*/  F2FP.BF16.F32.PACK_AB R49, RZ, R49 ;  /* 0x00000031ff31723e */ /* 0x000fe400000010ff */
[----:B------:R-:W-:Y:S02]  /*4170*/  ISETP.GT.AND P2, PT, R0, 0x8, P2 ;  /* 0x000000080000780c */ /* 0x000fe40001744270 */
[----:B------:R-:W-:Y:S02]  /*4180*/  F2FP.BF16.F32.PACK_AB R50, RZ, R50 ;  /* 0x00000032ff32723e */ /* 0x000fe400000010ff */
[----:B------:R-:W-:Y:S02]  /*4190*/  F2FP.BF16.F32.PACK_AB R51, RZ, R51 ;  /* 0x00000033ff33723e */ /* 0x000fe400000010ff */
[----:B------:R-:W-:Y:S01]  /*41a0*/  F2FP.BF16.F32.PACK_AB R52, RZ, R52 ;  /* 0x00000034ff34723e */ /* 0x000fe200000010ff */
[----:B-1----:R-:W-:Y:S01]  /*41b0*/  @P5 IMAD.MOV.U32 R2, RZ, RZ, R6 ;  /* 0x000000ffff025224 */ /* 0x002fe200078e0006 */
[----:B------:R-:W-:Y:S01]  /*41c0*/  F2FP.BF16.F32.PACK_AB R53, RZ, R53 ;  /* 0x00000035ff35723e */ /* 0x000fe200000010ff */
[----:B------:R-:W-:Y:S01]  /*41d0*/  @P5 IMAD.MOV.U32 R3, RZ, RZ, R7 ;  /* 0x000000ffff035224 */ /* 0x000fe200078e0007 */
[----:B------:R-:W-:-:S02]  /*41e0*/  F2FP.BF16.F32.PACK_AB R54, RZ, R54 ;  /* 0x00000036ff36723e */ /* 0x000fc400000010ff */
[----:B------:R-:W-:Y:S02]  /*41f0*/  F2FP.BF16.F32.PACK_AB R55, RZ, R55 ;  /* 0x00000037ff37723e */ /* 0x000fe400000010ff */
[----:B------:R1:W-:Y:S01]  /*4200*/  @P5 STG.E.U16 desc[UR36][R2.64+0x52], R47 ;  /* 0x0000522f02005986 */ /* 0x0003e2000c101524 */
[C---:B------:R-:W-:Y:S02]  /*4210*/  ISETP.GT.AND P5, PT, R0.reuse, RZ, P3 ;  /* 0x000000ff0000720c */ /* 0x040fe40001fa4270 */
[----:B------:R-:W-:-:S11]  /*4220*/  ISETP.GT.AND P3, PT, R0, 0x8, P3 ;  /* 0x000000080000780c */ /* 0x000fd60001f64270 */
[----:B-1----:R-:W-:Y:S02]  /*4230*/  @P5 IMAD.MOV.U32 R2, RZ, RZ, R4 ;  /* 0x000000ffff025224 */ /* 0x002fe400078e0004 */
[----:B------:R-:W-:-:S05]  /*4240*/  @P5 IMAD.MOV.U32 R3, RZ, RZ, R5 ;  /* 0x000000ffff035224 */ /* 0x000fca00078e0005 */
[----:B------:R1:W-:Y:S01]  /*4250*/  @P5 STG.E.U16 desc[UR36][R2.64+0x60], R48 ;  /* 0x0000603002005986 */ /* 0x0003e2000c101524 */
[C---:B------:R-:W-:Y:S02]  /*4260*/  ISETP.GT.AND P5, PT, R0.reuse, RZ, P0 ;  /* 0x000000ff0000720c */ /* 0x040fe400007a4270 */
[----:B------:R-:W-:Y:S01]  /*4270*/  ISETP.GT.AND P0, PT, R0, 0x8, P0 ;  /* 0x000000080000780c */ /* 0x000fe20000704270 */
[----:B-1----:R-:W-:Y:S02]  /*4280*/  @P4 IMAD.MOV.U32 R2, RZ, RZ, R4 ;  /* 0x000000ffff024224 */ /* 0x002fe400078e0004 */
[----:B------:R-:W-:-:S05]  /*4290*/  @P4 IMAD.MOV.U32 R3, RZ, RZ, R5 ;  /* 0x000000ffff034224 */ /* 0x000fca00078e0005 */
[----:B------:R1:W-:Y:S01]  /*42a0*/  @P4 STG.E.U16 desc[UR36][R2.64+0x62], R49 ;  /* 0x0000623102004986 */ /* 0x0003e2000c101524 */
[C---:B------:R-:W-:Y:S02]  /*42b0*/  ISETP.GT.AND P4, PT, R0.reuse, RZ, P1 ;  /* 0x000000ff0000720c */ /* 0x040fe40000f84270 */
[----:B------:R-:W-:Y:S01]  /*42c0*/  ISETP.GT.AND P1, PT, R0, 0x8, P1 ;  /* 0x000000080000780c */ /* 0x000fe20000f24270 */
[----:B-1----:R-:W-:Y:S02]  /*42d0*/  @P3 IMAD.MOV.U32 R2, RZ, RZ, R6 ;  /* 0x000000ffff023224 */ /* 0x002fe400078e0006 */
[----:B------:R-:W-:-:S05]  /*42e0*/  @P3 IMAD.MOV.U32 R3, RZ, RZ, R7 ;  /* 0x000000ffff033224 */ /* 0x000fca00078e0007 */
[----:B------:R1:W-:Y:S02]  /*42f0*/  @P3 STG.E.U16 desc[UR36][R2.64+0x60], R50 ;  /* 0x0000603202003986 */ /* 0x0003e4000c101524 */
[----:B-1----:R-:W-:Y:S02]  /*4300*/  @P2 IMAD.MOV.U32 R2, RZ, RZ, R6 ;  /* 0x000000ffff022224 */ /* 0x002fe400078e0006 */
[----:B------:R-:W-:-:S05]  /*4310*/  @P2 IMAD.MOV.U32 R3, RZ, RZ, R7 ;  /* 0x000000ffff032224 */ /* 0x000fca00078e0007 */
[----:B------:R1:W-:Y:S02]  /*4320*/  @P2 STG.E.U16 desc[UR36][R2.64+0x62], R51 ;  /* 0x0000623302002986 */ /* 0x0003e4000c101524 */
[----:B-1----:R-:W-:Y:S02]  /*4330*/  @P4 IMAD.MOV.U32 R2, RZ, RZ, R4 ;  /* 0x000000ffff024224 */ /* 0x002fe400078e0004 */
[----:B------:R-:W-:-:S05]  /*4340*/  @P4 IMAD.MOV.U32 R3, RZ, RZ, R5 ;  /* 0x000000ffff034224 */ /* 0x000fca00078e0005 */
[----:B------:R1:W-:Y:S04]  /*4350*/  @P4 STG.E.U16 desc[UR36][R2.64+0x70], R52 ;  /* 0x0000703402004986 */ /* 0x0003e8000c101524 */
[----:B------:R2:W-:Y:S01]  /*4360*/  @P5 STG.E.U16 desc[UR36][R4.64+0x72], R53 ;  /* 0x0000723504005986 */ /* 0x0005e2000c101524 */
[----:B-1----:R-:W-:Y:S02]  /*4370*/  @P1 IMAD.MOV.U32 R2, RZ, RZ, R6 ;  /* 0x000000ffff021224 */ /* 0x002fe400078e0006 */
[----:B------:R-:W-:-:S05]  /*4380*/  @P1 IMAD.MOV.U32 R3, RZ, RZ, R7 ;  /* 0x000000ffff031224 */ /* 0x000fca00078e0007 */
[----:B------:R2:W-:Y:S04]  /*4390*/  @P1 STG.E.U16 desc[UR36][R2.64+0x70], R54 ;  /* 0x0000703602001986 */ /* 0x0005e8000c101524 */
[----:B------:R2:W-:Y:S02]  /*43a0*/  @P0 STG.E.U16 desc[UR36][R6.64+0x72], R55 ;  /* 0x0000723706000986 */ /* 0x0005e4000c101524 */
.L_x_98:
[----:B------:R-:W-:Y:S05]  /*43b0*/  BSYNC B0 ;  /* 0x0000000000007941 */ /* 0x000fea0003800000 */
.L_x_36:
[----:B0-2---:R-:W2:Y:S01]  /*43c0*/  LDL.64 R2, [R1] ;  /* 0x0000000001027983 */ /* 0x005ea20000100a00 */
[----:B------:R-:W-:Y:S01]  /*43d0*/  ULDC.64 UR4, c[0x0][0x650] ;  /* 0x0001940000047ab9 */ /* 0x000fe20000000a00 */
[----:B------:R0:W-:Y:S01]  /*43e0*/  SYNCS.ARRIVE.TRANS64.A1T0 RZ, [R66+UR47], RZ ;  /* 0x000000ff42ff79a7 */ /* 0x0001e2000810002f */
[----:B------:R-:W-:Y:S01]  /*43f0*/  PRMT R0, RZ, 0x7610, R0 ;  /* 0x00007610ff007816 */ /* 0x000fe20000000000 */
[----:B-----5:R-:W-:Y:S02]  /*4400*/  IMAD.MOV.U32 R19, RZ, RZ, -0x1 ;  /* 0xffffffffff137424 */ /* 0x020fe400078e00ff */
[----:B------:R-:W-:Y:S01]  /*4410*/  IMAD.MOV.U32 R22, RZ, RZ, -0x1 ;  /* 0xffffffffff167424 */ /* 0x000fe200078e00ff */
[----:B--2---:R-:W-:-:S04]  /*4420*/  LEA R18, P0, R2, R18, 0x1 ;  /* 0x0000001202127211 */ /* 0x004fc800078008ff */
[----:B------:R-:W-:Y:S01]  /*4430*/  LEA.HI.X R17, R2, R17, R23, 0x1, P0 ;  /* 0x0000001102117211 */ /* 0x000fe200000f0c17 */
[----:B------:R-:W-:Y:S01]  /*4440*/  IMAD.MOV.U32 R2, RZ, RZ, -0x1 ;  /* 0xffffffffff027424 */ /* 0x000fe200078e00ff */
[----:B------:R-:W-:-:S04]  /*4450*/  ISETP.GE.U32.AND P0, PT, R18, UR4, PT ;  /* 0x0000000412007c0c */ /* 0x000fc8000bf06070 */
[----:B------:R-:W-:-:S13]  /*4460*/  ISETP.GE.U32.AND.EX P0, PT, R17, UR5, PT, P0 ;  /* 0x0000000511007c0c */ /* 0x000fda000bf06100 */
[----:B0-----:R-:W-:Y:S05]  /*4470*/  @P0 BRA `(.L_x_99) ;  /* 0x0000000400700947 */ /* 0x001fea0003800000 */
[----:B-1----:R-:W0:Y:S01]  /*4480*/  S2R R10, SR_CTAID.X ;  /* 0x00000000000a7919 */ /* 0x002e220000002500 */
[----:B---34-:R-:W1:Y:S01]  /*4490*/  LDC.64 R8, c[0x0][0x628] ;  /* 0x00018a00ff087b82 */ /* 0x018e620000000a00 */
[----:B------:R-:W-:Y:S01]  /*44a0*/  ULDC UR4, c[0x0][0x150] ;  /* 0x0000540000047ab9 */ /* 0x000fe20000000800 */
[----:B------:R-:W-:Y:S01]  /*44b0*/  IMAD.MOV.U32 R6, RZ, RZ, R18 ;  /* 0x000000ffff067224 */ /* 0x000fe200078e0012 */
[----:B------:R-:W2:Y:S01]  /*44c0*/  S2R R20, SR_CTAID.Y ;  /* 0x0000000000147919 */ /* 0x000ea20000002600 */
[----:B------:R-:W-:-:S04]  /*44d0*/  IMAD.MOV.U32 R7, RZ, RZ, R17 ;  /* 0x000000ffff077224 */ /* 0x000fc800078e0011 */
[----:B------:R-:W3:Y:S08]  /*44e0*/  LDC R15, c[0x0][0x144] ;  /* 0x00005100ff0f7b82 */ /* 0x000ef00000000800 */
[----:B------:R-:W4:Y:S08]  /*44f0*/  LDC R0, c[0x0][0x630] ;  /* 0x00018c00ff007b82 */ /* 0x000f300000000800 */
[----:B------:R-:W2:Y:S01]  /*4500*/  LDC.64 R12, c[0x0][0x620] ;  /* 0x00018800ff0c7b82 */ /* 0x000ea20000000a00 */
[----:B-1----:R-:W-:-:S04]  /*4510*/  ISETP.NE.U32.AND P0, PT, R8, RZ, PT ;  /* 0x000000ff0800720c */ /* 0x002fc80003f05070 */
[----:B------:R-:W-:Y:S02]  /*4520*/  ISETP.NE.AND.EX P0, PT, R9, RZ, PT, P0 ;  /* 0x000000ff0900720c */ /* 0x000fe40003f05300 */
[----:B0-----:R-:W-:-:S05]  /*4530*/  I2FP.F32.U32 R2, R10 ;  /* 0x0000000a00027245 */ /* 0x001fca0000201000 */
[----:B------:R-:W-:-:S04]  /*4540*/  FMUL R2, R2, UR4 ;  /* 0x0000000402027c20 */ /* 0x000fc80008400000 */
[----:B------:R0:W1:Y:S02]  /*4550*/  F2I.U32.TRUNC.NTZ R14, R2 ;  /* 0x00000002000e7305 */ /* 0x000064000020f000 */
[----:B---34-:R-:W-:Y:S05]  /*4560*/  @!P0 BRA `(.L_x_100) ;  /* 0x0000000000288947 */ /* 0x018fea0003800000 */
[----:B------:R-:W3:Y:S02]  /*4570*/  LDC R3, c[0x0][0x634] ;  /* 0x00018d00ff037b82 */ /* 0x000ee40000000800 */
[----:B---3--:R-:W-:-:S05]  /*4580*/  IADD3 R7, P0, R18, R3, RZ ;  /* 0x0000000312077210 */ /* 0x008fca0007f1e0ff */
[----:B------:R-:W-:-:S04]  /*4590*/  IMAD.X R11, RZ, RZ, R17, P0 ;  /* 0x000000ffff0b7224 */ /* 0x000fc800000e0611 */
[----:B0-----:R-:W-:-:S04]  /*45a0*/  IMAD.WIDE.U32 R2, R11, R8, RZ ;  /* 0x000000080b027225 */ /* 0x001fc800078e00ff */
[----:B------:R-:W-:-:S04]  /*45b0*/  IMAD.WIDE.U32 R4, P0, R7, R9, R2 ;  /* 0x0000000907047225 */ /* 0x000fc80007800002 */
[----:B------:R-:W-:-:S04]  /*45c0*/  IMAD.WIDE.U32 R2, R7, R8, RZ ;  /* 0x0000000807027225 */ /* 0x000fc800078e00ff */
[----:B------:R-:W-:Y:S01]  /*45d0*/  IMAD.X R7, RZ, RZ, RZ, P0 ;  /* 0x000000ffff077224 */ /* 0x000fe200000e06ff */
[----:B------:R-:W-:Y:S01]  /*45e0*/  IADD3 RZ, P0, R3, R4, RZ ;  /* 0x0000000403ff7210 */ /* 0x000fe20007f1e0ff */
[----:B------:R-:W-:-:S04]  /*45f0*/  IMAD.MOV.U32 R6, RZ, RZ, R5 ;  /* 0x000000ffff067224 */ /* 0x000fc800078e0005 */
[----:B------:R-:W-:-:S08]  /*4600*/  IMAD.WIDE.U32.X R6, R11, R9, R6, P0 ;  /* 0x000000090b067225 */ /* 0x000fd000000e0406 */
.L_x_100:
[----:B------:R-:W3:Y:S01]  /*4610*/  LDC.64 R26, c[0x0][0x640] ;  /* 0x00019000ff1a7b82 */ /* 0x000ee20000000a00 */
[-C--:B------:R-:W-:Y:S01]  /*4620*/  SHF.R.U64 R11, R6, R0.reuse, R7 ;  /* 0x00000000060b7219 */ /* 0x080fe20000001207 */
[----:B------:R-:W-:Y:S01]  /*4630*/  IMAD.MOV.U32 R19, RZ, RZ, R17 ;  /* 0x000000ffff137224 */ /* 0x000fe200078e0011 */
[----:B------:R-:W-:Y:S01]  /*4640*/  SHF.R.U32.HI R0, RZ, R0, R7 ;  /* 0x00000000ff007219 */ /* 0x000fe20000011607 */
[----:B-1----:R-:W-:Y:S01]  /*4650*/  IMAD.MOV R14, RZ, RZ, -R14 ;  /* 0x000000ffff0e7224 */ /* 0x002fe200078e0a0e */
[----:B------:R-:W-:Y:S01]  /*4660*/  IADD3 R5, P0, RZ, -R11, RZ ;  /* 0x8000000bff057210 */ /* 0x000fe20007f1e0ff */
[----:B------:R-:W-:Y:S01]  /*4670*/  ULDC UR4, c[0x0][0x154] ;  /* 0x0000550000047ab9 */ /* 0x000fe20000000800 */
[----:B------:R-:W-:Y:S01]  /*4680*/  IMAD.MOV.U32 R7, RZ, RZ, 0x1 ;  /* 0x00000001ff077424 */ /* 0x000fe200078e00ff */
[----:B------:R-:W1:Y:S01]  /*4690*/  LDC R4, c[0x0][0x618] ;  /* 0x00018600ff047b82 */ /* 0x000e620000000800 */
[----:B------:R-:W-:Y:S02]  /*46a0*/  IMAD R22, R15, R14, R10 ;  /* 0x0000000e0f167224 */ /* 0x000fe400078e020a */
[----:B------:R-:W-:-:S04]  /*46b0*/  IMAD.X R3, RZ, RZ, ~R0, P0 ;  /* 0x000000ffff037224 */ /* 0x000fc800000e0e00 */
[-C--:B--2---:R-:W-:Y:S01]  /*46c0*/  IMAD R0, R3, R12.reuse, RZ ;  /* 0x0000000c03007224 */ /* 0x084fe200078e02ff */
[----:B------:R-:W2:Y:S01]  /*46d0*/  LDC R6, c[0x0][0x608] ;  /* 0x00018200ff067b82 */ /* 0x000ea20000000800 */
[----:B0-----:R-:W-:-:S04]  /*46e0*/  IMAD.WIDE.U32 R2, R5, R12, R18 ;  /* 0x0000000c05027225 */ /* 0x001fc800078e0012 */
[----:B------:R-:W-:Y:S01]  /*46f0*/  IMAD R5, R5, R13, R0 ;  /* 0x0000000d05057224 */ /* 0x000fe200078e0200 */
[----:B------:R-:W-:Y:S02]  /*4700*/  I2FP.F32.U32 R0, R20 ;  /* 0x0000001400007245 */ /* 0x000fe40000201000 */
[----:B------:R-:W0:Y:S01]  /*4710*/  LDC R24, c[0x0][0x658] ;  /* 0x00019600ff187b82 */ /* 0x000e220000000800 */
[----:B------:R-:W-:Y:S01]  /*4720*/  IMAD.IADD R3, R3, 0x1, R5 ;  /* 0x0000000103037824 */ /* 0x000fe200078e0205 */
[----:B---3--:R-:W-:Y:S01]  /*4730*/  ISETP.NE.U32.AND P0, PT, R26, RZ, PT ;  /* 0x000000ff1a00720c */ /* 0x008fe20003f05070 */
[----:B------:R-:W-:Y:S01]  /*4740*/  FMUL R0, R0, UR4 ;  /* 0x0000000400007c20 */ /* 0x000fe20008400000 */
[----:B------:R-:W-:Y:S02]  /*4750*/  IMAD.MOV.U32 R5, RZ, RZ, -0x1 ;  /* 0xffffffffff057424 */ /* 0x000fe400078e00ff */
[----:B------:R-:W-:Y:S01]  /*4760*/  ISETP.NE.AND.EX P0, PT, R27, RZ, PT, P0 ;  /* 0x000000ff1b00720c */ /* 0x000fe20003f05300 */
[----:B------:R3:W4:Y:S01]  /*4770*/  F2I.U32.TRUNC.NTZ R12, R0 ;  /* 0x00000000000c7305 */ /* 0x000722000020f000 */
[----:B------:R-:W3:Y:S01]  /*4780*/  LDC R15, c[0x0][0x148] ;  /* 0x00005200ff0f7b82 */ /* 0x000ee20000000800 */
[----:B-1----:R-:W-:-:S02]  /*4790*/  SHF.R.U64 R10, R2, R4, R3 ;  /* 0x00000004020a7219 */ /* 0x002fc40000001203 */
[----:B------:R-:W-:-:S05]  /*47a0*/  SHF.R.U32.HI R3, RZ, R4, R3 ;  /* 0x00000004ff037219 */ /* 0x000fca0000011603 */
[----:B------:R-:W1:Y:S01]  /*47b0*/  LDC R14, c[0x0][0x600] ;  /* 0x00018000ff0e7b82 */ /* 0x000e620000000800 */
[-CC-:B--2---:R-:W-:Y:S02]  /*47c0*/  SHF.R.U64 R8, R10, R6.reuse, R3.reuse ;  /* 0x000000060a087219 */ /* 0x184fe40000001203 */
[----:B------:R-:W-:-:S05]  /*47d0*/  SHF.R.U32.HI R3, RZ, R6, R3 ;  /* 0x00000006ff037219 */ /* 0x000fca0000011603 */
[----:B------:R-:W2:Y:S01]  /*47e0*/  LDC R21, c[0x0][0x648] ;  /* 0x00019200ff157b82 */ /* 0x000ea20000000800 */
[-CC-:B0-----:R-:W-:Y:S02]  /*47f0*/  SHF.R.U64 R13, R8, R24.reuse, R3.reuse ;  /* 0x00000018080d7219 */ /* 0x181fe40000001203 */
[-C--:B------:R-:W-:Y:S02]  /*4800*/  SHF.L.U32 R5, R5, R24.reuse, RZ ;  /* 0x0000001805057219 */ /* 0x080fe400000006ff */
[-C--:B------:R-:W-:Y:S01]  /*4810*/  SHF.R.U32.HI R3, RZ, R24.reuse, R3 ;  /* 0x00000018ff037219 */ /* 0x080fe20000011603 */
[----:B------:R-:W-:Y:S01]  /*4820*/  IMAD.MOV.U32 R2, RZ, RZ, R13 ;  /* 0x000000ffff027224 */ /* 0x000fe200078e000d */
[----:B------:R-:W-:Y:S01]  /*4830*/  SHF.L.U32 R24, R7, R24, RZ ;  /* 0x0000001807187219 */ /* 0x000fe200000006ff */
[----:B------:R-:W0:Y:S01]  /*4840*/  LDC R25, c[0x0][0x638] ;  /* 0x00018e00ff197b82 */ /* 0x000e220000000800 */
[----:B------:R-:W-:-:S07]  /*4850*/  LOP3.LUT R19, RZ, R5, RZ, 0x33, !PT ;  /* 0x00000005ff137212 */ /* 0x000fce00078e33ff */
[----:B------:R-:W0:Y:S01]  /*4860*/  LDC R28, c[0x0][0x610] ;  /* 0x00018400ff1c7b82 */ /* 0x000e220000000800 */
[----:B----4-:R-:W-:Y:S05]  /*4870*/  @!P0 BRA `(.L_x_101) ;  /* 0x0000000000288947 */ /* 0x010fea0003800000 */
[----:B---3--:R-:W3:Y:S02]  /*4880*/  LDC R0, c[0x0][0x64c] ;  /* 0x00019300ff007b82 */ /* 0x008ee40000000800 */
[----:B---3--:R-:W-:-:S05]  /*4890*/  IADD3 R7, P0, R13, R0, RZ ;  /* 0x000000000d077210 */ /* 0x008fca0007f1e0ff */
        /* <DEDUP_REMOVED lines=8> */
.L_x_101:
[----:B------:R-:W4:Y:S01]  /*4920*/  LDC R4, c[0x0][0x65c] ;  /* 0x00019700ff047b82 */ /* 0x000f220000000800 */
[----:B--23--:R-:W-:Y:S01]  /*4930*/  SHF.R.U64 R0, R2, R21, R3 ;  /* 0x0000001502007219 */ /* 0x00cfe20000001203 */
[----:B-1----:R-:W-:Y:S01]  /*4940*/  VIADD R3, R14, 0xffffffff ;  /* 0xffffffff0e037836 */ /* 0x002fe20000000000 */
[----:B------:R-:W-:Y:S01]  /*4950*/  LOP3.LUT R19, R8, R19, RZ, 0xc0, !PT ;  /* 0x0000001308137212 */ /* 0x000fe200078ec0ff */
[----:B------:R-:W-:Y:S02]  /*4960*/  IMAD.MOV R12, RZ, RZ, -R12 ;  /* 0x000000ffff0c7224 */ /* 0x000fe400078e0a0c */
[----:B------:R-:W-:Y:S01]  /*4970*/  IMAD.MOV R2, RZ, RZ, -R0 ;  /* 0x000000ffff027224 */ /* 0x000fe200078e0a00 */
[----:B------:R-:W-:Y:S01]  /*4980*/  LOP3.LUT R3, R10, R3, RZ, 0xc0, !PT ;  /* 0x000000030a037212 */ /* 0x000fe200078ec0ff */
[----:B------:R-:W-:Y:S02]  /*4990*/  IMAD R19, R24, R0, R19 ;  /* 0x0000000018137224 */ /* 0x000fe400078e0213 */
[----:B0-----:R-:W-:-:S04]  /*49a0*/  IMAD R0, R2, R25, R13 ;  /* 0x0000001902007224 */ /* 0x001fc800078e020d */
[----:B------:R-:W-:Y:S01]  /*49b0*/  IMAD R2, R0, R14, R3 ;  /* 0x0000000e00027224 */ /* 0x000fe200078e0203 */
[----:B----4-:R-:W-:Y:S01]  /*49c0*/  ISETP.NE.AND P0, PT, R4, 0x1, PT ;  /* 0x000000010400780c */ /* 0x010fe20003f05270 */
[----:B------:R-:W-:-:S05]  /*49d0*/  IMAD.MOV.U32 R4, RZ, RZ, 0x1 ;  /* 0x00000001ff047424 */ /* 0x000fca00078e00ff */
[----:B------:R-:W-:-:S07]  /*49e0*/  PRMT R0, R4, 0x7610, R0 ;  /* 0x0000761004007816 */ /* 0x000fce0000000000 */
[----:B------:R-:W-:-:S04]  /*49f0*/  @P0 IMAD R22, R15, R12, R20 ;  /* 0x0000000c0f160224 */ /* 0x000fc800078e0214 */
[----:B------:R-:W-:-:S05]  /*4a00*/  IMAD R19, R19, R28, R22 ;  /* 0x0000001c13137224 */ /* 0x000fca00078e0216 */
[----:B------:R-:W-:Y:S02]  /*4a10*/  SEL R22, R2, R19, !P0 ;  /* 0x0000001302167207 */ /* 0x000fe40004000000 */
[----:B------:R-:W-:Y:S01]  /*4a20*/  SEL R19, R19, R2, !P0 ;  /* 0x0000000213137207 */ /* 0x000fe20004000000 */
[----:B------:R-:W-:-:S07]  /*4a30*/  IMAD.MOV.U32 R2, RZ, RZ, R11 ;  /* 0x000000ffff027224 */ /* 0x000fce00078e000b */
.L_x_99:
[----:B------:R-:W-:Y:S02]  /*4a40*/  LOP3.LUT P0, RZ, R0, 0xff, RZ, 0xc0, !PT ;  /* 0x000000ff00ff7812 */ /* 0x000fe4000780c0ff */
[----:B------:R-:W-:-:S11]  /*4a50*/  LOP3.LUT R73, R73, 0x1, RZ, 0x3c, !PT ;  /* 0x0000000149497812 */ /* 0x000fd600078e3cff */
[----:B------:R-:W-:Y:S05]  /*4a60*/  @P0 BRA `(.L_x_102) ;  /* 0xffffffcc00300947 */ /* 0x000fea000383ffff */
[----:B------:R-:W-:Y:S05]  /*4a70*/  EXIT ;  /* 0x000000000000794d */ /* 0x000fea0003800000 */
.L_x_17:
[----:B------:R-:W-:-:S08]  /*4a80*/  ISETP.NE.AND P0, PT, R5, RZ, PT ;  /* 0x000000ff0500720c */ /* 0x000fd00003f05270 */
[----:B0-----:R-:W0:-:S00]  /*4a90*/  USETMAXREG.DEALLOC.CTAPOOL 0x28 ;  /* 0x00000028000079c8 */ /* 0x001e0000080e0500 */
[----:B------:R-:W-:Y:S05]  /*4aa0*/  @P0 EXIT ;  /* 0x000000000000094d */ /* 0x000fea0003800000 */
[----:B0-----:R-:W-:Y:S01]  /*4ab0*/  LOP3.LUT P0, RZ, R8, 0xff, RZ, 0xc0, !PT ;  /* 0x000000ff08ff7812 */ /* 0x001fe2000780c0ff */
[----:B------:R-:W-:Y:S02]  /*4ac0*/  IMAD.MOV.U32 R0, RZ, RZ, 0x1 ;  /* 0x00000001ff007424 */ /* 0x000fe400078e00ff */
[----:B------:R-:W-:-:S10]  /*4ad0*/  IMAD.MOV.U32 R7, RZ, RZ, RZ ;  /* 0x000000ffff077224 */ /* 0x000fd400078e00ff */
[----:B------:R-:W-:Y:S05]  /*4ae0*/  @!P0 BRA `(.L_x_103) ;  /* 0x0000000c00788947 */ /* 0x000fea0003800000 */
[----:B------:R-:W0:Y:S01]  /*4af0*/  S2UR UR9, SR_CgaCtaId ;  /* 0x00000000000979c3 */ /* 0x000e220000008800 */
[----:B------:R-:W-:Y:S01]  /*4b00*/  UMOV UR10, 0x1 ;  /* 0x00000001000a7882 */ /* 0x000fe20000000000 */
[----:B------:R-:W-:Y:S01]  /*4b10*/  LOP3.LUT P0, RZ, R4, 0x1f, RZ, 0xc0, !PT ;  /* 0x0000001f04ff7812 */ /* 0x000fe2000780c0ff */
[----:B------:R-:W-:Y:S01]  /*4b20*/  ULDC UR5, c[0x0][0x658] ;  /* 0x0001960000057ab9 */ /* 0x000fe20000000800 */
[----:B------:R-:W-:Y:S01]  /*4b30*/  UMOV UR7, 0xffffffff ;  /* 0xffffffff00077882 */ /* 0x000fe20000000000 */
[----:B------:R-:W-:Y:S01]  /*4b40*/  BSSY B0, `(.L_x_103) ;  /* 0x00000d8000007945 */ /* 0x000fe20003800000 */
[----:B------:R-:W-:Y:S01]  /*4b50*/  USHF.L.U32 UR7, UR7, UR5, URZ ;  /* 0x0000000507077299 */ /* 0x000fe2000800063f */
[C---:B------:R-:W-:Y:S01]  /*4b60*/  ISETP.NE.AND P2, PT, R3.reuse, RZ, PT ;  /* 0x000000ff0300720c */ /* 0x040fe20003f45270 */
[----:B------:R-:W-:Y:S01]  /*4b70*/  IMAD.MOV.U32 R8, RZ, RZ, 0x1 ;  /* 0x00000001ff087424 */ /* 0x000fe200078e00ff */
[----:B------:R-:W-:Y:S01]  /*4b80*/  ISETP.NE.OR P0, PT, R3, RZ, !P0 ;  /* 0x000000ff0300720c */ /* 0x000fe20004705670 */
[----:B------:R-:W-:Y:S01]  /*4b90*/  IMAD.MOV.U32 R0, RZ, RZ, 0x1 ;  /* 0x00000001ff007424 */ /* 0x000fe200078e00ff */
[----:B------:R-:W-:Y:S01]  /*4ba0*/  LOP3.LUT R6, R16, 0x2, RZ, 0xfc, !PT ;  /* 0x0000000210067812 */ /* 0x000fe200078efcff */
[----:B------:R-:W-:Y:S01]  /*4bb0*/  IMAD.MOV.U32 R7, RZ, RZ, RZ ;  /* 0x000000ffff077224 */ /* 0x000fe200078e00ff */
[----:B------:R-:W-:Y:S01]  /*4bc0*/  ULDC UR4, c[0x0][0x600] ;  /* 0x0001800000047ab9 */ /* 0x000fe20000000800 */
[----:B------:R-:W-:Y:S01]  /*4bd0*/  UMOV UR18, 0x5 ;  /* 0x0000000500127882 */ /* 0x000fe20000000000 */
[----:B------:R-:W-:-:S02]  /*4be0*/  UIADD3 UR26, UR40, 0x1, URZ ;  /* 0x00000001281a7890 */ /* 0x000fc4000fffe03f */
[----:B------:R-:W-:Y:S02]  /*4bf0*/  UIADD3 UR4, UR4, -0x1, URZ ;  /* 0xffffffff04047890 */ /* 0x000fe4000fffe03f */
[----:B------:R-:W-:Y:S02]  /*4c00*/  USHF.L.U32 UR5, UR10, UR5, URZ ;  /* 0x000000050a057299 */ /* 0x000fe4000800063f */
[----:B------:R-:W-:Y:S01]  /*4c10*/  ULOP3.LUT UR7, URZ, UR7, URZ, 0x33, !UPT ;  /* 0x000000073f077292 */ /* 0x000fe2000f8e333f */
[----:B------:R-:W-:Y:S01]  /*4c20*/  ULDC.64 UR24, c[0x0][0x198] ;  /* 0x0000660000187ab9 */ /* 0x000fe20000000a00 */
[----:B0-----:R-:W-:Y:S02]  /*4c30*/  ULOP3.LUT UR8, UR9, 0x1, URZ, 0xc0, !UPT ;  /* 0x0000000109087892 */ /* 0x001fe4000f8ec03f */
[----:B------:R-:W-:Y:S02]  /*4c40*/  USHF.R.U32.HI UR27, URZ, 0x1, UR9 ;  /* 0x000000013f1b7899 */ /* 0x000fe40008011609 */
[----:B------:R-:W-:-:S02]  /*4c50*/  USHF.L.U32 UR6, UR9, 0x5, URZ ;  /* 0x0000000509067899 */ /* 0x000fc4000800063f */
[----:B------:R-:W-:Y:S02]  /*4c60*/  USHF.L.U32 UR28, UR9, 0xa, URZ ;  /* 0x0000000a091c7899 */ /* 0x000fe4000800063f */
[----:B------:R-:W-:Y:S02]  /*4c70*/  ULOP3.LUT UR9, UR9, 0xfffffffe, URZ, 0xc0, !UPT ;  /* 0xfffffffe09097892 */ /* 0x000fe4000f8ec03f */
[----:B------:R-:W-:Y:S02]  /*4c80*/  UISETP.GT.U32.AND UP0, UPT, UR8, 0xffff, UPT ;  /* 0x0000ffff0800788c */ /* 0x000fe4000bf04070 */
[----:B------:R-:W-:Y:S02]  /*4c90*/  USHF.L.U32 UR13, UR10, UR9, URZ ;  /* 0x000000090a0d7299 */ /* 0x000fe4000800063f */
[----:B------:R-:W-:Y:S02]  /*4ca0*/  ULOP3.LUT UR9, UR9, 0x1, URZ, 0xfc, !UPT ;  /* 0x0000000109097892 */ /* 0x000fe4000f8efc3f */
[----:B------:R-:W-:-:S02]  /*4cb0*/  USEL UR8, UR8, 0xffff, !UP0 ;  /* 0x0000ffff08087887 */ /* 0x000fc4000c000000 */
[----:B------:R-:W-:Y:S02]  /*4cc0*/  USHF.L.U32 UR9, UR10, UR9, URZ ;  /* 0x000000090a097299 */ /* 0x000fe4000800063f */
[----:B------:R-:W-:Y:S02]  /*4cd0*/  ULOP3.LUT UR8, UR8, 0xffff, URZ, 0xc0, !UPT ;  /* 0x0000ffff08087892 */ /* 0x000fe4000f8ec03f */
[----:B------:R-:W-:Y:S02]  /*4ce0*/  ULOP3.LUT UR6, UR6, 0x20, URZ, 0xc0, !UPT ;  /* 0x0000002006067892 */ /* 0x000fe4000f8ec03f */
[----:B------:R-:W-:Y:S02]  /*4cf0*/  ULOP3.LUT UR13, UR13, UR9, URZ, 0xfc, !UPT ;  /* 0x000000090d0d7292 */ /* 0x000fe4000f8efc3f */
[----:B------:R-:W-:-:S12]  /*4d00*/  USHF.L.U32 UR18, UR18, UR8, URZ ;  /* 0x0000000812127299 */ /* 0x000fd8000800063f */
.L_x_115:
[----:B------:R-:W-:-:S03]  /*4d10*/  UMOV UR8, 0xffffffff ;  /* 0xffffffff00087882 */ /* 0x000fc60000000000 */
[----:B------:R-:W-:Y:S05]  /*4d20*/  BRA.DIV UR8, `(.L_x_104) ;  /* 0x0000001208207947 */ /* 0x000fea000b800000 */
[----:B------:R-:W-:-:S13]  /*4d30*/  ELECT P6, URZ, PT ;  /* 0x00000000003f782f */ /* 0x000fda00038c0000 */
.L_x_129:
[----:B------:R-:W0:Y:S01]  /*4d40*/  LDC R3, c[0x0][0x28c] ;  /* 0x0000a300ff037b82 */ /* 0x000e220000000800 */
[----:B------:R-:W-:Y:S01]  /*4d50*/  BSSY B1, `(.L_x_105) ;  /* 0x000003e000017945 */ /* 0x000fe20003800000 */
[----:B0-----:R-:W-:-:S13]  /*4d60*/  ISETP.LT.OR P6, PT, R3, 0x1, !P6 ;  /* 0x000000010300780c */ /* 0x001fda00077c1670 */
[----:B------:R-:W-:Y:S05]  /*4d70*/  @P6 BRA `(.L_x_106) ;  /* 0x0000000000ec6947 */ /* 0x000fea0003800000 */
[----:B------:R-:W-:Y:S01]  /*4d80*/  LEA R19, R19, UR27, 0x1 ;  /* 0x0000001b13137c11 */ /* 0x000fe2000f8e08ff */
[----:B------:R-:W-:Y:S01]  /*4d90*/  IMAD.MOV.U32 R12, RZ, RZ, RZ ;  /* 0x000000ffff0c7224 */ /* 0x000fe200078e00ff */
[----:B------:R-:W-:Y:S01]  /*4da0*/  LEA R22, R22, UR6, 0x6 ;  /* 0x0000000616167c11 */ /* 0x000fe2000f8e30ff */
[----:B------:R-:W-:Y:S02]  /*4db0*/  IMAD.U32 R13, RZ, RZ, UR26 ;  /* 0x0000001aff0d7e24 */ /* 0x000fe4000f8e00ff */
[----:B------:R-:W-:Y:S02]  /*4dc0*/  IMAD.MOV.U32 R3, RZ, RZ, R0 ;  /* 0x000000ffff037224 */ /* 0x000fe400078e0000 */
[----:B------:R-:W-:Y:S02]  /*4dd0*/  IMAD.MOV.U32 R4, RZ, RZ, R7 ;  /* 0x000000ffff047224 */ /* 0x000fe400078e0007 */
[----:B------:R-:W-:-:S07]  /*4de0*/  IMAD.SHL.U32 R19, R19, 0x20, RZ ;  /* 0x0000002013137824 */ /* 0x000fce00078e00ff */
.L_x_110:
[----:B------:R-:W0:Y:S01]  /*4df0*/  S2R R10, SR_CgaCtaId ;  /* 0x00000000000a7919 */ /* 0x000e220000008800 */
[----:B------:R-:W-:Y:S01]  /*4e00*/  MOV R5, 0x400 ;  /* 0x0000040000057802 */ /* 0x000fe20000000f00 */
[----:B------:R-:W1:Y:S03]  /*4e10*/  @!P2 LDC R9, c[0x0][0x500] ;  /* 0x00014000ff09ab82 */ /* 0x000e660000000800 */
[----:B0-----:R-:W-:Y:S02]  /*4e20*/  LEA R11, R10, R5, 0x18 ;  /* 0x000000050a0b7211 */ /* 0x001fe400078ec0ff */
[----:B------:R-:W-:-:S03]  /*4e30*/  SHF.L.U32 R5, R3, 0x1f, RZ ;  /* 0x0000001f03057819 */ /* 0x000fc600000006ff */
[----:B------:R-:W-:-:S04]  /*4e40*/  IMAD R10, R4, 0x8, R11 ;  /* 0x00000008040a7824 */ /* 0x000fc800078e020b */
[----:B------:R-:W0:Y:S02]  /*4e50*/  SYNCS.PHASECHK.TRANS64.TRYWAIT P1, [R10+URZ+0x28], R5 ;  /* 0x000028050a0075a7 */ /* 0x000e24000802017f */
[----:B01----:R-:W-:Y:S05]  /*4e60*/  @!P1 BRA `(.L_x_107) ;  /* 0x0000000c00f09947 */ /* 0x003fea0003800000 */
.L_x_130:
[----:B0-----:R-:W-:Y:S01]  /*4e70*/  PRMT R5, R6, 0x9910, RZ ;  /* 0x0000991006057816 */ /* 0x001fe200000000ff */
[----:B------:R0:W-:Y:S03]  /*4e80*/  @!P2 SYNCS.ARRIVE.TRANS64 RZ, [R10+URZ], R9 ;  /* 0x000000090affa9a7 */ /* 0x0001e6000800003f */
[----:B------:R-:W-:-:S13]  /*4e90*/  ISETP.NE.AND P1, PT, R5, 0x2, PT ;  /* 0x000000020500780c */ /* 0x000fda0003f25270 */
[----:B0-----:R-:W-:Y:S05]  /*4ea0*/  @P1 BRA `(.L_x_108) ;  /* 0x0000000000041947 */ /* 0x001fea0003800000 */
[----:B------:R-:W-:Y:S01]  /*4eb0*/  BPT.TRAP 0x1 ;  /* 0x000000040000795c */ /* 0x000fe20000300000 */
.L_x_108:
[----:B------:R-:W-:Y:S05]  /*4ec0*/  @P0 BRA `(.L_x_109) ;  /* 0x0000000000040947 */ /* 0x000fea0003800000 */
[----:B------:R-:W-:Y:S01]  /*4ed0*/  BPT.TRAP 0x1 ;  /* 0x000000040000795c */ /* 0x000fe20000300000 */
.L_x_109:
[----:B------:R-:W-:Y:S01]  /*4ee0*/  R2UR UR8, R4 ;  /* 0x00000000040872ca */ /* 0x000fe200000e0000 */
[----:B------:R-:W-:Y:S01]  /*4ef0*/  VIADD R13, R13, 0xffffffff ;  /* 0xffffffff0d0d7836 */ /* 0x000fe20000000000 */
[----:B------:R-:W-:Y:S01]  /*4f00*/  R2UR UR15, R11 ;  /* 0x000000000b0f72ca */ /* 0x000fe200000e0000 */
[----:B------:R-:W-:Y:S01]  /*4f10*/  UIADD3 UR14, UP0, UR24, 0xf0, URZ ;  /* 0x000000f0180e7890 */ /* 0x000fe2000ff1e03f */
[----:B------:R-:W-:Y:S01]  /*4f20*/  R2UR UR22, R19 ;  /* 0x00000000131672ca */ /* 0x000fe200000e0000 */
[----:B------:R-:W-:Y:S01]  /*4f30*/  UIADD3 UR30, UP1, UR24, 0x1f0, URZ ;  /* 0x000001f0181e7890 */ /* 0x000fe2000ff3e03f */
[----:B------:R-:W-:Y:S01]  /*4f40*/  R2UR UR9, R10 ;  /* 0x000000000a0972ca */ /* 0x000fe200000e0000 */
[----:B------:R-:W-:Y:S01]  /*4f50*/  UPRMT UR19, URZ, 0x5410, UR18 ;  /* 0x000054103f137896 */ /* 0x000fe20008000012 */
[----:B------:R-:W-:Y:S01]  /*4f60*/  R2UR UR10, R12 ;  /* 0x000000000c0a72ca */ /* 0x000fe200000e0000 */
[----:B------:R-:W-:Y:S01]  /*4f70*/  VIADD R4, R4, 0x1 ;  /* 0x0000000104047836 */ /* 0x000fe20000000000 */
[----:B------:R-:W-:Y:S01]  /*4f80*/  R2UR UR12, R2 ;  /* 0x00000000020c72ca */ /* 0x000fe200000e0000 */
[----:B------:R-:W-:Y:S01]  /*4f90*/  UPRMT UR29, URZ, 0x5410, UR13 ;  /* 0x000054103f1d7896 */ /* 0x000fe2000800000d */
[----:B------:R-:W-:Y:S01]  /*4fa0*/  R2UR UR23, R22 ;  /* 0x00000000161772ca */ /* 0x000fe200000e0000 */
[----:B------:R-:W-:Y:S01]  /*4fb0*/  USHF.L.U32 UR8, UR8, 0xb, URZ ;  /* 0x0000000b08087899 */ /* 0x000fe2000800063f */
[----:B------:R-:W-:Y:S01]  /*4fc0*/  ISETP.GT.AND P3, PT, R13, 0x1, PT ;  /* 0x000000010d00780c */ /* 0x000fe20003f64270 */
[----:B------:R-:W-:Y:S01]  /*4fd0*/  UIADD3.X UR31, URZ, UR25, URZ, UP1, !UPT ;  /* 0x000000193f1f7290 */ /* 0x000fe20008ffe43f */
[----:B------:R-:W-:Y:S01]  /*4fe0*/  ISETP.NE.AND P1, PT, R4, 0x5, PT ;  /* 0x000000050400780c */ /* 0x000fe20003f25270 */
[----:B------:R-:W-:Y:S01]  /*4ff0*/  ULEA UR11, UR27, UR8, 0xa ;  /* 0x000000081b0b7291 */ /* 0x000fe2000f8e503f */
[----:B------:R-:W-:Y:S01]  /*5000*/  VIADD R12, R12, 0x20 ;  /* 0x000000200c0c7836 */ /* 0x000fe20000000000 */
[----:B------:R-:W-:Y:S01]  /*5010*/  ULOP3.LUT UR8, UR8, 0x400, UR28, 0xf8, !UPT ;  /* 0x0000040008087892 */ /* 0x000fe2000f8ef81c */
[----:B------:R-:W-:Y:S01]  /*5020*/  SEL R10, RZ, 0x1, P1 ;  /* 0x00000001ff0a7807 */ /* 0x000fe20000800000 */
[----:B------:R-:W-:Y:S01]  /*5030*/  ULEA UR11, UR11, UR15, 0x1 ;  /* 0x0000000f0b0b7291 */ /* 0x000fe2000f8e083f */
[----:B------:R-:W-:Y:S01]  /*5040*/  SEL R4, R4, RZ, P1 ;  /* 0x000000ff04047207 */ /* 0x000fe20000800000 */
[----:B------:R-:W-:Y:S01]  /*5050*/  ULEA UR8, UR8, UR15, 0x1 ;  /* 0x0000000f08087291 */ /* 0x000fe2000f8e083f */
[----:B------:R-:W-:Y:S01]  /*5060*/  LOP3.LUT R3, R3, R10, RZ, 0x3c, !PT ;  /* 0x0000000a03037212 */ /* 0x000fe200078e3cff */
[----:B------:R-:W-:-:S02]  /*5070*/  UIADD3 UR20, UR11, 0x180, URZ ;  /* 0x000001800b147890 */ /* 0x000fc4000fffe03f */
[----:B------:R-:W-:Y:S02]  /*5080*/  UIADD3.X UR15, URZ, UR25, URZ, UP0, !UPT ;  /* 0x000000193f0f7290 */ /* 0x000fe400087fe43f */
[----:B------:R-:W-:Y:S01]  /*5090*/  UIADD3 UR21, UR8, 0x5180, URZ ;  /* 0x0000518008157890 */ /* 0x000fe2000fffe03f */
[----:B------:R-:W-:Y:S01]  /*50a0*/  UMOV UR16, 0x0 ;  /* 0x0000000000107882 */ /* 0x000fe20000000000 */
[----:B------:R-:W-:Y:S01]  /*50b0*/  UMOV UR17, 0x10000000 ;  /* 0x1000000000117882 */ /* 0x000fe20000000000 */
[----:B------:R-:W-:Y:S01]  /*50c0*/  UMOV UR11, UR22 ;  /* 0x00000016000b7c82 */ /* 0x000fe20008000000 */
[----:B------:R-:W-:-:S03]  /*50d0*/  UMOV UR8, UR20 ;  /* 0x0000001400087c82 */ /* 0x000fc60008000000 */
[----:B------:R0:W-:Y:S02]  /*50e0*/  UTMALDG.3D.MULTICAST [UR8], [UR14], UR19, desc[UR16] ;  /* 0x000010080e0073b4 */ /* 0x0001e40008011813 */
[----:B0-----:R-:W-:Y:S01]  /*50f0*/  UMOV UR8, UR21 ;  /* 0x0000001500087c82 */ /* 0x001fe20008000000 */
[----:B------:R-:W-:Y:S02]  /*5100*/  UMOV UR11, UR23 ;  /* 0x00000017000b7c82 */ /* 0x000fe40008000000 */
[----:B------:R0:W-:Y:S02]  /*5110*/  UTMALDG.3D.MULTICAST [UR8], [UR30], UR29, desc[UR16] ;  /* 0x000010081e0073b4 */ /* 0x0001e4000801181d */
[----:B0-----:R-:W-:Y:S05]  /*5120*/  @P3 BRA `(.L_x_110) ;  /* 0xfffffffc00303947 */ /* 0x001fea000383ffff */
.L_x_106:
[----:B------:R-:W-:Y:S05]  /*5130*/  BSYNC B1 ;  /* 0x0000000000017941 */ /* 0x000fea0003800000 */
.L_x_105:
[----:B------:R-:W2:Y:S01]  /*5140*/  LDL.64 R10, [R1] ;  /* 0x00000000010a7983 */ /* 0x000ea20000100a00 */
[----:B------:R-:W-:Y:S01]  /*5150*/  LOP3.LUT P4, RZ, R8, 0xff, RZ, 0xc0, !PT ;  /* 0x000000ff08ff7812 */ /* 0x000fe2000788c0ff */
[----:B------:R-:W-:Y:S01]  /*5160*/  VIADD R4, R7, UR40 ;  /* 0x0000002807047c36 */ /* 0x000fe20008000000 */
[----:B------:R-:W-:Y:S01]  /*5170*/  ULDC.64 UR8, c[0x0][0x650] ;  /* 0x0001940000087ab9 */ /* 0x000fe20000000a00 */
[----:B------:R-:W-:Y:S01]  /*5180*/  IMAD.U32 R7, RZ, RZ, UR40 ;  /* 0x00000028ff077e24 */ /* 0x000fe2000f8e00ff */
[----:B------:R-:W-:Y:S01]  /*5190*/  UISETP.GE.U32.AND UP0, UPT, UR40, 0x5, UPT ;  /* 0x000000052800788c */ /* 0x000fe2000bf06070 */
[----:B------:R-:W-:Y:S01]  /*51a0*/  BSSY B1, `(.L_x_111) ;  /* 0x000006f000017945 */ /* 0x000fe20003800000 */
[----:B------:R-:W-:Y:S01]  /*51b0*/  ISETP.GT.U32.AND P1, PT, R4, 0x4, PT ;  /* 0x000000040400780c */ /* 0x000fe20003f24070 */
[----:B------:R-:W-:Y:S01]  /*51c0*/  IMAD.MOV.U32 R19, RZ, RZ, -0x1 ;  /* 0xffffffffff137424 */ /* 0x000fe200078e00ff */
[----:B------:R-:W-:Y:S01]  /*51d0*/  PRMT R8, RZ, 0x7610, R8 ;  /* 0x00007610ff087816 */ /* 0x000fe20000000008 */
[----:B------:R-:W-:Y:S01]  /*51e0*/  IMAD.MOV.U32 R22, RZ, RZ, -0x1 ;  /* 0xffffffffff167424 */ /* 0x000fe200078e00ff */
[----:B------:R-:W-:-:S02]  /*51f0*/  ISETP.LT.U32.AND P1, PT, R7, 0x5, P1 ;  /* 0x000000050700780c */ /* 0x000fc40000f21070 */
[----:B------:R-:W-:Y:S01]  /*5200*/  PLOP3.LUT P3, PT, PT, PT, UP0, 0x80, 0x0 ;  /* 0x000000000000781c */ /* 0x000fe20003f6f008 */
[----:B------:R-:W0:Y:S01]  /*5210*/  @P4 S2R R3, SR_CgaCtaId ;  /* 0x0000000000034919 */ /* 0x000e220000008800 */
[----:B------:R-:W-:-:S04]  /*5220*/  @P4 MOV R2, 0x400 ;  /* 0x0000040000024802 */ /* 0x000fc80000000f00 */
[----:B0-----:R-:W-:Y:S01]  /*5230*/  @P4 LEA R5, R3, R2, 0x18 ;  /* 0x0000000203054211 */ /* 0x001fe200078ec0ff */
[----:B------:R-:W-:-:S03]  /*5240*/  IMAD.WIDE.U32 R2, R4, -0x33333333, RZ ;  /* 0xcccccccd04027825 */ /* 0x000fc600078e00ff */
[----:B------:R0:W-:Y:S01]  /*5250*/  @P4 SYNCS.ARRIVE.TRANS64.A1T0 RZ, [R5+URZ+0x88], RZ ;  /* 0x000088ff05ff49a7 */ /* 0x0001e2000810003f */
[----:B------:R-:W-:Y:S01]  /*5260*/  IMAD.MOV.U32 R2, RZ, RZ, -0x1 ;  /* 0xffffffffff027424 */ /* 0x000fe200078e00ff */
[----:B0-----:R-:W-:Y:S02]  /*5270*/  SHF.R.U32.HI R5, RZ, 0x2, R3 ;  /* 0x00000002ff057819 */ /* 0x001fe40000011603 */
[----:B------:R-:W-:-:S03]  /*5280*/  SEL R3, RZ, 0x1, !P1 ;  /* 0x00000001ff037807 */ /* 0x000fc60004800000 */
[----:B------:R-:W-:Y:S01]  /*5290*/  IMAD R7, R5, -0x5, R4 ;  /* 0xfffffffb05077824 */ /* 0x000fe200078e0204 */
[----:B------:R-:W-:Y:S02]  /*52a0*/  LOP3.LUT R0, R0, R3, RZ, 0x3c, !PT ;  /* 0x0000000300007212 */ /* 0x000fe400078e3cff */
[----:B------:R-:W-:Y:S02]  /*52b0*/  PRMT R3, RZ, 0x7610, R3 ;  /* 0x00007610ff037816 */ /* 0x000fe40000000003 */
[----:B------:R-:W-:Y:S02]  /*52c0*/  @P3 LOP3.LUT R0, R0, 0x1, R5, 0x78, !PT ;  /* 0x0000000100003812 */ /* 0x000fe400078e7805 */
[----:B--2---:R-:W-:-:S04]  /*52d0*/  IADD3 R18, P4, R18, R10, RZ ;  /* 0x0000000a12127210 */ /* 0x004fc80007f9e0ff */
[----:B------:R-:W-:Y:S01]  /*52e0*/  ISETP.GE.U32.AND P1, PT, R18, UR8, PT ;  /* 0x0000000812007c0c */ /* 0x000fe2000bf26070 */
[----:B------:R-:W-:-:S05]  /*52f0*/  IMAD.X R17, R17, 0x1, R23, P4 ;  /* 0x0000000111117824 */ /* 0x000fca00020e0617 */
[----:B------:R-:W-:-:S13]  /*5300*/  ISETP.GE.U32.AND.EX P1, PT, R17, UR9, PT, P1 ;  /* 0x0000000911007c0c */ /* 0x000fda000bf26110 */
[----:B------:R-:W-:Y:S05]  /*5310*/  @P1 BRA `(.L_x_112) ;  /* 0x00000004005c1947 */ /* 0x000fea0003800000 */
[----:B------:R-:W0:Y:S01]  /*5320*/  S2R R11, SR_CTAID.X ;  /* 0x00000000000b7919 */ /* 0x000e220000002500 */
[----:B------:R-:W-:Y:S01]  /*5330*/  ULDC.64 UR8, c[0x0][0x628] ;  /* 0x00018a0000087ab9 */ /* 0x000fe20000000a00 */
[----:B------:R-:W1:Y:S01]  /*5340*/  LDC R12, c[0x0][0x144] ;  /* 0x00005100ff0c7b82 */ /* 0x000e620000000800 */
[----:B------:R-:W-:Y:S01]  /*5350*/  ISETP.NE.U32.AND P1, PT, RZ, UR8, PT ;  /* 0x00000008ff007c0c */ /* 0x000fe2000bf25070 */
[----:B------:R-:W2:Y:S01]  /*5360*/  S2R R9, SR_CTAID.Y ;  /* 0x0000000000097919 */ /* 0x000ea20000002600 */
[----:B------:R-:W-:Y:S01]  /*5370*/  ULDC UR10, c[0x0][0x150] ;  /* 0x00005400000a7ab9 */ /* 0x000fe20000000800 */
[----:B------:R-:W-:Y:S01]  /*5380*/  ULDC UR11, c[0x0][0x630] ;  /* 0x00018c00000b7ab9 */ /* 0x000fe20000000800 */
[----:B------:R-:W-:Y:S01]  /*5390*/  ISETP.NE.AND.EX P1, PT, RZ, UR9, PT, P1 ;  /* 0x00000009ff007c0c */ /* 0x000fe2000bf25310 */
[----:B------:R-:W-:Y:S01]  /*53a0*/  IMAD.MOV.U32 R2, RZ, RZ, R18 ;  /* 0x000000ffff027224 */ /* 0x000fe200078e0012 */
[----:B0-----:R-:W-:-:S05]  /*53b0*/  I2FP.F32.U32 R3, R11 ;  /* 0x0000000b00037245 */ /* 0x001fca0000201000 */
[----:B------:R-:W-:Y:S01]  /*53c0*/  FMUL R14, R3, UR10 ;  /* 0x0000000a030e7c20 */ /* 0x000fe20008400000 */
[----:B------:R-:W-:-:S05]  /*53d0*/  IMAD.MOV.U32 R3, RZ, RZ, R17 ;  /* 0x000000ffff037224 */ /* 0x000fca00078e0011 */
[----:B--2---:R-:W-:Y:S05]  /*53e0*/  @!P1 BRA `(.L_x_113) ;  /* 0x0000000000289947 */ /* 0x004fea0003800000 */
[----:B------:R-:W-:Y:S02]  /*53f0*/  ULDC UR10, c[0x0][0x634] ;  /* 0x00018d00000a7ab9 */ /* 0x000fe40000000800 */
[----:B------:R-:W-:-:S05]  /*5400*/  IADD3 R3, P1, R18, UR10, RZ ;  /* 0x0000000a12037c10 */ /* 0x000fca000ff3e0ff */
[----:B------:R-:W-:-:S04]  /*5410*/  IMAD.X R13, RZ, RZ, R17, P1 ;  /* 0x000000ffff0d7224 */ /* 0x000fc800008e0611 */
[----:B------:R-:W-:-:S04]  /*5420*/  IMAD.WIDE.U32 R4, R13, UR8, RZ ;  /* 0x000000080d047c25 */ /* 0x000fc8000f8e00ff */
[----:B------:R-:W-:-:S04]  /*5430*/  IMAD.WIDE.U32 R4, P1, R3, UR9, R4 ;  /* 0x0000000903047c25 */ /* 0x000fc8000f820004 */
[----:B------:R-:W-:-:S04]  /*5440*/  IMAD.WIDE.U32 R2, R3, UR8, RZ ;  /* 0x0000000803027c25 */ /* 0x000fc8000f8e00ff */
[----:B------:R-:W-:Y:S01]  /*5450*/  IMAD.MOV.U32 R2, RZ, RZ, R5 ;  /* 0x000000ffff027224 */ /* 0x000fe200078e0005 */
[----:B------:R-:W-:Y:S01]  /*5460*/  IADD3 RZ, P3, R3, R4, RZ ;  /* 0x0000000403ff7210 */ /* 0x000fe20007f7e0ff */
[----:B------:R-:W-:-:S04]  /*5470*/  IMAD.X R3, RZ, RZ, RZ, P1 ;  /* 0x000000ffff037224 */ /* 0x000fc800008e06ff */
[----:B------:R-:W-:-:S08]  /*5480*/  IMAD.WIDE.U32.X R2, R13, UR9, R2, P3 ;  /* 0x000000090d027c25 */ /* 0x000fd000098e0402 */
.L_x_113:
[--C-:B------:R-:W-:Y:S01]  /*5490*/  SHF.R.U64 R10, R2, UR11, R3.reuse ;  /* 0x0000000b020a7c19 */ /* 0x100fe20008001203 */
[----:B------:R-:W0:Y:S01]  /*54a0*/  F2I.U32.TRUNC.NTZ R14, R14 ;  /* 0x0000000e000e7305 */ /* 0x000e22000020f000 */
[----:B------:R-:W-:Y:S01]  /*54b0*/  SHF.R.U32.HI R2, RZ, UR11, R3 ;  /* 0x0000000bff027c19 */ /* 0x000fe20008011603 */
[----:B------:R-:W-:Y:S01]  /*54c0*/  ULDC.64 UR8, c[0x0][0x620] ;  /* 0x0001880000087ab9 */ /* 0x000fe20000000a00 */
[----:B------:R-:W-:Y:S01]  /*54d0*/  IADD3 R5, P1, RZ, -R10, RZ ;  /* 0x8000000aff057210 */ /* 0x000fe20007f3e0ff */
[----:B------:R-:W-:Y:S01]  /*54e0*/  IMAD.MOV.U32 R3, RZ, RZ, R17 ;  /* 0x000000ffff037224 */ /* 0x000fe200078e0011 */
[----:B------:R-:W-:-:S03]  /*54f0*/  ULDC.64 UR10, c[0x0][0x640] ;  /* 0x00019000000a7ab9 */ /* 0x000fc60000000a00 */
[----:B------:R-:W-:Y:S01]  /*5500*/  IMAD.X R2, RZ, RZ, ~R2, P1 ;  /* 0x000000ffff027224 */ /* 0x000fe200008e0e02 */
[----:B------:R-:W-:-:S03]  /*5510*/  ISETP.NE.U32.AND P1, PT, RZ, UR10, PT ;  /* 0x0000000aff007c0c */ /* 0x000fc6000bf25070 */
[----:B------:R-:W-:Y:S01]  /*5520*/  IMAD R4, R2, UR8, RZ ;  /* 0x0000000802047c24 */ /* 0x000fe2000f8e02ff */
[----:B------:R-:W-:Y:S01]  /*5530*/  ISETP.NE.AND.EX P1, PT, RZ, UR11, PT, P1 ;  /* 0x0000000bff007c0c */ /* 0x000fe2000bf25310 */
[----:B------:R-:W-:-:S04]  /*5540*/  IMAD.MOV.U32 R2, RZ, RZ, R18 ;  /* 0x000000ffff027224 */ /* 0x000fc800078e0012 */
[----:B------:R-:W-:Y:S01]  /*5550*/  IMAD.WIDE.U32 R2, R5, UR8, R2 ;  /* 0x0000000805027c25 */ /* 0x000fe2000f8e0002 */
[----:B------:R-:W-:-:S03]  /*5560*/  ULDC UR8, c[0x0][0x618] ;  /* 0x0001860000087ab9 */ /* 0x000fc60000000800 */
[----:B------:R-:W-:Y:S01]  /*5570*/  IMAD R5, R5, UR9, R4 ;  /* 0x0000000905057c24 */ /* 0x000fe2000f8e0204 */
[----:B------:R-:W-:Y:S01]  /*5580*/  ULDC UR9, c[0x0][0x154] ;  /* 0x0000550000097ab9 */ /* 0x000fe20000000800 */
[----:B0-----:R-:W-:Y:S02]  /*5590*/  IMAD.MOV R4, RZ, RZ, -R14 ;  /* 0x000000ffff047224 */ /* 0x001fe400078e0a0e */
[----:B------:R-:W0:Y:S01]  /*55a0*/  LDC R14, c[0x0][0x148] ;  /* 0x00005200ff0e7b82 */ /* 0x000e220000000800 */
[----:B------:R-:W-:Y:S02]  /*55b0*/  IMAD.IADD R3, R3, 0x1, R5 ;  /* 0x0000000103037824 */ /* 0x000fe400078e0205 */
[----:B-1----:R-:W-:Y:S01]  /*55c0*/  IMAD R11, R12, R4, R11 ;  /* 0x000000040c0b7224 */ /* 0x002fe200078e020b */
[----:B------:R-:W-:Y:S02]  /*55d0*/  I2FP.F32.U32 R4, R9 ;  /* 0x0000000900047245 */ /* 0x000fe40000201000 */
[----:B------:R-:W-:-:S02]  /*55e0*/  SHF.R.U64 R12, R2, UR8, R3 ;  /* 0x00000008020c7c19 */ /* 0x000fc40008001203 */
[----:B------:R-:W-:Y:S01]  /*55f0*/  SHF.R.U32.HI R3, RZ, UR8, R3 ;  /* 0x00000008ff037c19 */ /* 0x000fe20008011603 */
[----:B------:R-:W-:Y:S01]  /*5600*/  FMUL R4, R4, UR9 ;  /* 0x0000000904047c20 */ /* 0x000fe20008400000 */
[----:B------:R-:W-:Y:S02]  /*5610*/  ULDC UR8, c[0x0][0x608] ;  /* 0x0001820000087ab9 */ /* 0x000fe40000000800 */
[--C-:B------:R-:W-:Y:S01]  /*5620*/  SHF.R.U64 R15, R12, UR8, R3.reuse ;  /* 0x000000080c0f7c19 */ /* 0x100fe20008001203 */
[----:B------:R1:W2:Y:S01]  /*5630*/  F2I.U32.TRUNC.NTZ R20, R4 ;  /* 0x0000000400147305 */ /* 0x0002a2000020f000 */
[----:B------:R-:W-:Y:S01]  /*5640*/  SHF.R.U32.HI R2, RZ, UR8, R3 ;  /* 0x00000008ff027c19 */ /* 0x000fe20008011603 */
[----:B------:R-:W-:-:S03]  /*5650*/  ULDC UR8, c[0x0][0x658] ;  /* 0x0001960000087ab9 */ /* 0x000fc60000000800 */
[--C-:B------:R-:W-:Y:S02]  /*5660*/  SHF.R.U64 R13, R15, UR8, R2.reuse ;  /* 0x000000080f0d7c19 */ /* 0x100fe40008001202 */
[----:B------:R-:W-:-:S03]  /*5670*/  SHF.R.U32.HI R19, RZ, UR8, R2 ;  /* 0x00000008ff137c19 */ /* 0x000fc60008011602 */
[----:B------:R-:W-:Y:S02]  /*5680*/  IMAD.MOV.U32 R2, RZ, RZ, R13 ;  /* 0x000000ffff027224 */ /* 0x000fe400078e000d */
[----:B------:R-:W-:Y:S01]  /*5690*/  IMAD.MOV.U32 R3, RZ, RZ, R19 ;  /* 0x000000ffff037224 */ /* 0x000fe200078e0013 */
[----:B-1----:R-:W-:Y:S06]  /*56a0*/  @!P1 BRA `(.L_x_114) ;  /* 0x0000000000289947 */ /* 0x002fec0003800000 */
        /* <DEDUP_REMOVED lines=10> */
.L_x_114:
[----:B------:R-:W1:Y:S01]  /*5750*/  LDC R4, c[0x0][0x65c] ;  /* 0x00019700ff047b82 */ /* 0x000e620000000800 */
[----:B------:R-:W-:Y:S01]  /*5760*/  ULDC UR8, c[0x0][0x648] ;  /* 0x0001920000087ab9 */ /* 0x000fe20000000800 */
[----:B------:R-:W-:Y:S01]  /*5770*/  LOP3.LUT R15, R15, UR7, RZ, 0xc0, !PT ;  /* 0x000000070f0f7c12 */ /* 0x000fe2000f8ec0ff */
[----:B--2---:R-:W-:Y:S01]  /*5780*/  IMAD.MOV R20, RZ, RZ, -R20 ;  /* 0x000000ffff147224 */ /* 0x004fe200078e0a14 */
[----:B------:R-:W-:Y:S01]  /*5790*/  SHF.R.U64 R2, R2, UR8, R3 ;  /* 0x0000000802027c19 */ /* 0x000fe20008001203 */
[----:B------:R-:W-:Y:S01]  /*57a0*/  ULDC UR8, c[0x0][0x638] ;  /* 0x00018e0000087ab9 */ /* 0x000fe20000000800 */
[----:B------:R-:W-:Y:S01]  /*57b0*/  LOP3.LUT R12, R12, UR4, RZ, 0xc0, !PT ;  /* 0x000000040c0c7c12 */ /* 0x000fe2000f8ec0ff */
[----:B------:R-:W-:Y:S01]  /*57c0*/  ULDC UR9, c[0x0][0x610] ;  /* 0x0001840000097ab9 */ /* 0x000fe20000000800 */
[----:B------:R-:W-:Y:S01]  /*57d0*/  IMAD.MOV.U32 R3, RZ, RZ, 0x1 ;  /* 0x00000001ff037424 */ /* 0x000fe200078e00ff */
[----:B-1----:R-:W-:Y:S01]  /*57e0*/  ISETP.NE.AND P1, PT, R4, 0x1, PT ;  /* 0x000000010400780c */ /* 0x002fe20003f25270 */
[----:B------:R-:W-:-:S02]  /*57f0*/  IMAD.MOV R4, RZ, RZ, -R2 ;  /* 0x000000ffff047224 */ /* 0x000fc400078e0a02 */
[----:B------:R-:W-:Y:S02]  /*5800*/  IMAD R2, R2, UR5, R15 ;  /* 0x0000000502027c24 */ /* 0x000fe4000f8e020f */
[----:B------:R-:W-:Y:S01]  /*5810*/  IMAD R13, R4, UR8, R13 ;  /* 0x00000008040d7c24 */ /* 0x000fe2000f8e020d */
[----:B------:R-:W-:-:S07]  /*5820*/  ULDC UR8, c[0x0][0x600] ;  /* 0x0001800000087ab9 */ /* 0x000fce0000000800 */
[----:B0-----:R-:W-:-:S04]  /*5830*/  @P1 IMAD R11, R14, R20, R9 ;  /* 0x000000140e0b1224 */ /* 0x001fc800078e0209 */
[----:B------:R-:W-:Y:S02]  /*5840*/  IMAD R11, R2, UR9, R11 ;  /* 0x00000009020b7c24 */ /* 0x000fe4000f8e020b */
[----:B------:R-:W-:-:S05]  /*5850*/  IMAD R2, R13, UR8, R12 ;  /* 0x000000080d027c24 */ /* 0x000fca000f8e020c */
[----:B------:R-:W-:Y:S02]  /*5860*/  SEL R22, R2, R11, !P1 ;  /* 0x0000000b02167207 */ /* 0x000fe40004800000 */
[----:B------:R-:W-:Y:S01]  /*5870*/  SEL R19, R11, R2, !P1 ;  /* 0x000000020b137207 */ /* 0x000fe20004800000 */
[----:B------:R-:W-:-:S07]  /*5880*/  IMAD.MOV.U32 R2, RZ, RZ, R10 ;  /* 0x000000ffff027224 */ /* 0x000fce00078e000a */
.L_x_112:
[----:B------:R-:W-:Y:S05]  /*5890*/  BSYNC B1 ;  /* 0x0000000000017941 */ /* 0x000fea0003800000 */
.L_x_111:
[----:B------:R-:W-:-:S13]  /*58a0*/  LOP3.LUT P1, RZ, R3, 0xff, RZ, 0xc0, !PT ;  /* 0x000000ff03ff7812 */ /* 0x000fda000782c0ff */
[----:B------:R-:W-:Y:S05]  /*58b0*/  @P1 BRA `(.L_x_115) ;  /* 0xfffffff400141947 */ /* 0x000fea000383ffff */
[----:B------:R-:W-:Y:S05]  /*58c0*/  BSYNC B0 ;  /* 0x0000000000007941 */ /* 0x000fea0003800000 */
.L_x_103:
[----:B------:R-:W-:-:S03]  /*58d0*/  UMOV UR8, 0xffffffff ;  /* 0xffffffff00087882 */ /* 0x000fc60000000000 */
[----:B------:R-:W-:Y:S05]  /*58e0*/  BRA.DIV UR8, `(.L_x_116) ;  /* 0x0000000608647947 */ /* 0x000fea000b800000 */
[----:B------:R-:W-:-:S13]  /*58f0*/  ELECT P6, URZ, PT ;  /* 0x00000000003f782f */ /* 0x000fda00038c0000 */
.L_x_133:
[----:B------:R-:W-:Y:S04]  /*5900*/  BSSY B0, `(.L_x_117) ;  /* 0x0000034000007945 */ /* 0x000fe80003800000 */
[----:B------:R-:W-:Y:S05]  /*5910*/  @!P6 BRA `(.L_x_118) ;  /* 0x0000000000c8e947 */ /* 0x000fea0003800000 */
[----:B------:R-:W-:-:S04]  /*5920*/  LOP3.LUT R16, R16, 0x2, RZ, 0xfc, !PT ;  /* 0x0000000210107812 */ /* 0x000fc800078efcff */
[----:B------:R-:W-:-:S13]  /*5930*/  ISETP.NE.AND P0, PT, R16, 0x3, PT ;  /* 0x000000031000780c */ /* 0x000fda0003f05270 */
[----:B------:R-:W-:Y:S05]  /*5940*/  @!P0 BRA `(.L_x_119) ;  /* 0x0000000000048947 */ /* 0x000fea0003800000 */
[----:B------:R-:W-:Y:S01]  /*5950*/  BPT.TRAP 0x1 ;  /* 0x000000040000795c */ /* 0x000fe20000300000 */
.L_x_119:
[----:B------:R-:W0:Y:S01]  /*5960*/  S2R R3, SR_CgaCtaId ;  /* 0x0000000000037919 */ /* 0x000e220000008800 */
[----:B------:R-:W-:Y:S02]  /*5970*/  MOV R2, 0x400 ;  /* 0x0000040000027802 */ /* 0x000fe40000000f00 */
[----:B------:R-:W-:Y:S02]  /*5980*/  SHF.L.U32 R4, R0, 0x1f, RZ ;  /* 0x0000001f00047819 */ /* 0x000fe400000006ff */
[----:B0-----:R-:W-:-:S05]  /*5990*/  LEA R2, R3, R2, 0x18 ;  /* 0x0000000203027211 */ /* 0x001fca00078ec0ff */
[----:B------:R-:W-:-:S04]  /*59a0*/  VIADD R2, R2, 0x28 ;  /* 0x0000002802027836 */ /* 0x000fc80000000000 */
[C---:B------:R-:W-:Y:S02]  /*59b0*/  IMAD R9, R7.reuse, 0x8, R2 ;  /* 0x0000000807097824 */ /* 0x040fe400078e0202 */
[----:B------:R-:W-:Y:S02]  /*59c0*/  VIADD R7, R7, 0x1 ;  /* 0x0000000107077836 */ /* 0x000fe40000000000 */
[----:B------:R-:W0:Y:S03]  /*59d0*/  SYNCS.PHASECHK.TRANS64.TRYWAIT P0, [R9+URZ], R4 ;  /* 0x00000004090075a7 */ /* 0x000e26000800017f */
[----:B------:R-:W-:-:S04]  /*59e0*/  ISETP.NE.AND P1, PT, R7, 0x5, PT ;  /* 0x000000050700780c */ /* 0x000fc80003f25270 */
[----:B------:R-:W-:Y:S02]  /*59f0*/  SEL R3, RZ, 0x1, P1 ;  /* 0x00000001ff037807 */ /* 0x000fe40000800000 */
[----:B------:R-:W-:Y:S02]  /*5a00*/  SEL R7, R7, RZ, P1 ;  /* 0x000000ff07077207 */ /* 0x000fe40000800000 */
[----:B------:R-:W-:-:S03]  /*5a10*/  LOP3.LUT R6, R0, R3, RZ, 0x3c, !PT ;  /* 0x0000000300067212 */ /* 0x000fc600078e3cff */
[----:B------:R-:W-:Y:S01]  /*5a20*/  IMAD R8, R7, 0x8, R2 ;  /* 0x0000000807087824 */ /* 0x000fe200078e0202 */
[----:B------:R-:W-:Y:S01]  /*5a30*/  SHF.L.U32 R5, R6, 0x1f, RZ ;  /* 0x0000001f06057819 */ /* 0x000fe200000006ff */
[----:B0-----:R-:W-:Y:S06]  /*5a40*/  @!P0 BRA `(.L_x_120) ;  /* 0x00000004002c8947 */ /* 0x001fec0003800000 */
.L_x_134:
[----:B------:R-:W1:Y:S01]  /*5a50*/  SYNCS.PHASECHK.TRANS64.TRYWAIT P0, [R8+URZ], R5 ;  /* 0x00000005080075a7 */ /* 0x000e62000800017f */
[----:B------:R-:W-:-:S05]  /*5a60*/  VIADD R0, R7, 0x1 ;  /* 0x0000000107007836 */ /* 0x000fca0000000000 */
[----:B------:R-:W-:-:S04]  /*5a70*/  ISETP.NE.AND P1, PT, R0, 0x5, PT ;  /* 0x000000050000780c */ /* 0x000fc80003f25270 */
[----:B------:R-:W-:Y:S02]  /*5a80*/  SEL R3, RZ, 0x1, P1 ;  /* 0x00000001ff037807 */ /* 0x000fe40000800000 */
[----:B------:R-:W-:Y:S02]  /*5a90*/  SEL R7, R0, RZ, P1 ;  /* 0x000000ff00077207 */ /* 0x000fe40000800000 */
[----:B------:R-:W-:-:S03]  /*5aa0*/  LOP3.LUT R6, R6, R3, RZ, 0x3c, !PT ;  /* 0x0000000306067212 */ /* 0x000fc600078e3cff */
[----:B0-----:R-:W-:Y:S01]  /*5ab0*/  IMAD R9, R7, 0x8, R2 ;  /* 0x0000000807097824 */ /* 0x001fe200078e0202 */
[----:B------:R-:W-:Y:S01]  /*5ac0*/  SHF.L.U32 R4, R6, 0x1f, RZ ;  /* 0x0000001f06047819 */ /* 0x000fe200000006ff */
[----:B-1----:R-:W-:Y:S06]  /*5ad0*/  @!P0 BRA `(.L_x_121) ;  /* 0x00000004001c8947 */ /* 0x002fec0003800000 */
.L_x_135:
[----:B------:R-:W1:Y:S01]  /*5ae0*/  SYNCS.PHASECHK.TRANS64.TRYWAIT P0, [R9+URZ], R4 ;  /* 0x00000004090075a7 */ /* 0x000e62000800017f */
[----:B------:R-:W-:-:S05]  /*5af0*/  VIADD R0, R7, 0x1 ;  /* 0x0000000107007836 */ /* 0x000fca0000000000 */
[----:B------:R-:W-:-:S04]  /*5b00*/  ISETP.NE.AND P1, PT, R0, 0x5, PT ;  /* 0x000000050000780c */ /* 0x000fc80003f25270 */
[----:B------:R-:W-:Y:S02]  /*5b10*/  SEL R3, RZ, 0x1, P1 ;  /* 0x00000001ff037807 */ /* 0x000fe40000800000 */
[----:B------:R-:W-:Y:S02]  /*5b20*/  SEL R7, R0, RZ, P1 ;  /* 0x000000ff00077207 */ /* 0x000fe40000800000 */
[----:B------:R-:W-:-:S03]  /*5b30*/  LOP3.LUT R11, R6, R3, RZ, 0x3c, !PT ;  /* 0x00000003060b7212 */ /* 0x000fc600078e3cff */
[----:B------:R-:W-:Y:S01]  /*5b40*/  IMAD R6, R7, 0x8, R2 ;  /* 0x0000000807067824 */ /* 0x000fe200078e0202 */
[----:B0-----:R-:W-:Y:S01]  /*5b50*/  SHF.L.U32 R5, R11, 0x1f, RZ ;  /* 0x0000001f0b057819 */ /* 0x001fe200000006ff */
[----:B-1----:R-:W-:Y:S06]  /*5b60*/  @!P0 BRA `(.L_x_122) ;  /* 0x00000004000c8947 */ /* 0x002fec0003800000 */
.L_x_136:
[----:B------:R-:W1:Y:S01]  /*5b70*/  SYNCS.PHASECHK.TRANS64.TRYWAIT P0, [R6+URZ], R5 ;  /* 0x00000005060075a7 */ /* 0x000e62000800017f */
[----:B------:R-:W-:-:S05]  /*5b80*/  VIADD R0, R7, 0x1 ;  /* 0x0000000107007836 */ /* 0x000fca0000000000 */
[----:B------:R-:W-:-:S04]  /*5b90*/  ISETP.NE.AND P1, PT, R0, 0x5, PT ;  /* 0x000000050000780c */ /* 0x000fc80003f25270 */
[----:B0-----:R-:W-:Y:S02]  /*5ba0*/  SEL R4, RZ, 0x1, P1 ;  /* 0x00000001ff047807 */ /* 0x001fe40000800000 */
[----:B------:R-:W-:Y:S02]  /*5bb0*/  SEL R3, R0, RZ, P1 ;  /* 0x000000ff00037207 */ /* 0x000fe40000800000 */
[----:B------:R-:W-:Y:S01]  /*5bc0*/  LOP3.LUT R0, R11, R4, RZ, 0x3c, !PT ;  /* 0x000000040b007212 */ /* 0x000fe200078e3cff */
[----:B-1----:R-:W-:Y:S06]  /*5bd0*/  @!P0 BRA `(.L_x_123) ;  /* 0x0000000400048947 */ /* 0x002fec0003800000 */
.L_x_137:
[----:B------:R-:W-:Y:S01]  /*5be0*/  IMAD R3, R3, 0x8, R2 ;  /* 0x0000000803037824 */ /* 0x000fe200078e0202 */
[----:B------:R-:W-:-:S07]  /*5bf0*/  SHF.L.U32 R0, R0, 0x1f, RZ ;  /* 0x0000001f00007819 */ /* 0x000fce00000006ff */
.L_x_124:
[----:B-1----:R1:W2:Y:S02]  /*5c00*/  SYNCS.PHASECHK.TRANS64.TRYWAIT P0, [R3+URZ], R0 ;  /* 0x00000000030075a7 */ /* 0x0022a4000800017f */
[----:B--2---:R-:W-:Y:S05]  /*5c10*/  @!P0 NANOSLEEP.SYNCS 0x989680 ;  /* 0x009896800000895d */ /* 0x004fea0003900000 */
[----:B------:R-:W2:Y:S02]  /*5c20*/  @!P0 SYNCS.PHASECHK.TRANS64 P0, [R3+URZ], R0 ;  /* 0x00000000030085a7 */ /* 0x000ea4000800007f */
[----:B--2---:R-:W-:Y:S05]  /*5c30*/  @!P0 BRA `(.L_x_124) ;  /* 0xfffffffc00f08947 */ /* 0x004fea000383ffff */
.L_x_118:
[----:B------:R-:W-:Y:S05]  /*5c40*/  BSYNC B0 ;  /* 0x0000000000007941 */ /* 0x000fea0003800000 */
.L_x_117:
[----:B------:R-:W-:Y:S05]  /*5c50*/  EXIT ;  /* 0x000000000000794d */ /* 0x000fea0003800000 */
.L_x_19:
[----:B-1----:R1:W2:Y:S02]  /*5c60*/  SYNCS.PHASECHK.TRANS64.TRYWAIT P0, [R65+URZ], R0 ;  /* 0x00000000410075a7 */ /* 0x0022a4000800017f */
[----:B--2---:R-:W-:Y:S05]  /*5c70*/  @!P0 NANOSLEEP.SYNCS 0x989680 ;  /* 0x009896800000895d */ /* 0x004fea0003900000 */
[----:B------:R-:W2:Y:S02]  /*5c80*/  @!P0 SYNCS.PHASECHK.TRANS64 P0, [R65+URZ], R0 ;  /* 0x00000000410085a7 */ /* 0x000ea4000800007f */
[----:B--2---:R-:W-:Y:S05]  /*5c90*/  @!P0 BRA `(.L_x_19) ;  /* 0xfffffffc00f08947 */ /* 0x004fea000383ffff */
[----:B------:R-:W-:Y:S05]  /*5ca0*/  BRA `(.L_x_125) ;  /* 0xffffffb800b47947 */ /* 0x000fea000383ffff */
.L_x_24:
[----:B--2---:R2:W3:Y:S02]  /*5cb0*/  SYNCS.PHASECHK.TRANS64.TRYWAIT P1, [R3+URZ], R0 ;  /* 0x00000000030075a7 */ /* 0x0044e4000802017f */
[----:B---3--:R-:W-:Y:S05]  /*5cc0*/  @!P1 NANOSLEEP.SYNCS 0x989680 ;  /* 0x009896800000995d */ /* 0x008fea0003900000 */
[----:B------:R-:W3:Y:S02]  /*5cd0*/  @!P1 SYNCS.PHASECHK.TRANS64 P1, [R3+URZ], R0 ;  /* 0x00000000030095a7 */ /* 0x000ee4000802007f */
[----:B---3--:R-:W-:Y:S05]  /*5ce0*/  @!P1 BRA `(.L_x_24) ;  /* 0xfffffffc00f09947 */ /* 0x008fea000383ffff */
[----:B------:R-:W-:Y:S05]  /*5cf0*/  BRA `(.L_x_23) ;  /* 0xffffffbc00187947 */ /* 0x000fea000383ffff */
.L_x_29:
[----:B--2---:R-:W-:-:S04]  /*5d00*/  IMAD.U32 R5, RZ, RZ, UR4 ;  /* 0x00000004ff057e24 */ /* 0x004fc8000f8e00ff */
[----:B------:R2:W3:Y:S03]  /*5d10*/  SYNCS.PHASECHK.TRANS64.TRYWAIT P1, [R5+URZ], R4 ;  /* 0x00000004050075a7 */ /* 0x0004e6000802017f */
[----:B---3--:R-:W-:Y:S05]  /*5d20*/  @!P1 NANOSLEEP.SYNCS 0x989680 ;  /* 0x009896800000995d */ /* 0x008fea0003900000 */
[----:B------:R-:W3:Y:S02]  /*5d30*/  @!P1 SYNCS.PHASECHK.TRANS64 P1, [R5+URZ], R4 ;  /* 0x00000004050095a7 */ /* 0x000ee4000802007f */
[----:B---3--:R-:W-:Y:S05]  /*5d40*/  @!P1 BRA `(.L_x_29) ;  /* 0xfffffffc00ec9947 */ /* 0x008fea000383ffff */
[----:B------:R-:W-:Y:S05]  /*5d50*/  BRA `(.L_x_28) ;  /* 0xffffffbc00907947 */ /* 0x000fea000383ffff */
.L_x_35:
[----:B-1----:R1:W2:Y:S02]  /*5d60*/  SYNCS.PHASECHK.TRANS64.TRYWAIT P0, [R65+URZ+0x10], R0 ;  /* 0x00001000410075a7 */ /* 0x0022a4000800017f */
[----:B--2---:R-:W-:Y:S05]  /*5d70*/  @!P0 NANOSLEEP.SYNCS 0x989680 ;  /* 0x009896800000895d */ /* 0x004fea0003900000 */
[----:B------:R-:W2:Y:S02]  /*5d80*/  @!P0 SYNCS.PHASECHK.TRANS64 P0, [R65+URZ+0x10], R0 ;  /* 0x00001000410085a7 */ /* 0x000ea4000800007f */
[----:B--2---:R-:W-:Y:S05]  /*5d90*/  @!P0 BRA `(.L_x_35) ;  /* 0xfffffffc00f08947 */ /* 0x004fea000383ffff */
[----:B------:R-:W-:Y:S05]  /*5da0*/  BRA `(.L_x_126) ;  /* 0xffffffc0009c7947 */ /* 0x000fea000383ffff */
.L_x_104:
[----:B------:R-:W-:Y:S01]  /*5db0*/  BSSY B1, `(.L_x_127) ;  /* 0x0000006000017945 */ /* 0x000fe20003800000 */
[----:B------:R-:W-:-:S07]  /*5dc0*/  IMAD.MOV.U32 R15, RZ, RZ, -0x1 ;  /* 0xffffffffff0f7424 */ /* 0x000fce00078e00ff */
[----:B-----5:R-:W-:Y:S05]  /*5dd0*/  WARPSYNC.COLLECTIVE R15, `(.L_x_128) ;  /* 0x000000000f0c7348 */ /* 0x020fea0003c00000 */
[----:B------:R-:W-:Y:S02]  /*5de0*/  ELECT P6, UR62, PT ;  /* 0x00000000003e782f */ /* 0x000fe400038c0000 */
[----:B------:R-:W-:Y:S01]  /*5df0*/  MOV R14, UR62 ;  /* 0x0000003e000e7c02 */ /* 0x000fe20008000f00 */
[----:B-----5:R-:W-:Y:S10]  /*5e00*/  ENDCOLLECTIVE ;  /* 0x000000000000791b */ /* 0x020ff40003800000 */
.L_x_128:
[----:B------:R-:W-:Y:S05]  /*5e10*/  BSYNC B1 ;  /* 0x0000000000017941 */ /* 0x000fea0003800000 */
.L_x_127:
[----:B------:R-:W-:Y:S05]  /*5e20*/  BRA `(.L_x_129) ;  /* 0xffffffec00c47947 */ /* 0x000fea000383ffff */
.L_x_107:
[----:B0-----:R0:W1:Y:S02]  /*5e30*/  SYNCS.PHASECHK.TRANS64.TRYWAIT P1, [R10+URZ+0x28], R5 ;  /* 0x000028050a0075a7 */ /* 0x001064000802017f */
[----:B-1----:R-:W-:Y:S05]  /*5e40*/  @!P1 NANOSLEEP.SYNCS 0x989680 ;  /* 0x009896800000995d */ /* 0x002fea0003900000 */
[----:B------:R-:W1:Y:S02]  /*5e50*/  @!P1 SYNCS.PHASECHK.TRANS64 P1, [R10+URZ+0x28], R5 ;  /* 0x000028050a0095a7 */ /* 0x000e64000802007f */
[----:B-1----:R-:W-:Y:S05]  /*5e60*/  @!P1 BRA `(.L_x_107) ;  /* 0xfffffffc00f09947 */ /* 0x002fea000383ffff */
[----:B------:R-:W-:Y:S05]  /*5e70*/  BRA `(.L_x_130) ;  /* 0xffffffec00fc7947 */ /* 0x000fea000383ffff */
.L_x_116:
[----:B------:R-:W-:Y:S01]  /*5e80*/  BSSY B0, `(.L_x_131) ;  /* 0x0000006000007945 */ /* 0x000fe20003800000 */
[----:B------:R-:W-:-:S07]  /*5e90*/  IMAD.MOV.U32 R15, RZ, RZ, -0x1 ;  /* 0xffffffffff0f7424 */ /* 0x000fce00078e00ff */
[----:B-----5:R-:W-:Y:S05]  /*5ea0*/  WARPSYNC.COLLECTIVE R15, `(.L_x_132) ;  /* 0x000000000f0c7348 */ /* 0x020fea0003c00000 */
[----:B------:R-:W-:Y:S02]  /*5eb0*/  ELECT P6, UR62, PT ;  /* 0x00000000003e782f */ /* 0x000fe400038c0000 */
[----:B------:R-:W-:Y:S01]  /*5ec0*/  MOV R14, UR62 ;  /* 0x0000003e000e7c02 */ /* 0x000fe20008000f00 */
[----:B-----5:R-:W-:Y:S10]  /*5ed0*/  ENDCOLLECTIVE ;  /* 0x000000000000791b */ /* 0x020ff40003800000 */
.L_x_132:
[----:B------:R-:W-:Y:S05]  /*5ee0*/  BSYNC B0 ;  /* 0x0000000000007941 */ /* 0x000fea0003800000 */
.L_x_131:
[----:B------:R-:W-:Y:S05]  /*5ef0*/  BRA `(.L_x_133) ;  /* 0xfffffff800807947 */ /* 0x000fea000383ffff */
.L_x_120:
[----:B0-----:R0:W1:Y:S02]  /*5f00*/  SYNCS.PHASECHK.TRANS64.TRYWAIT P0, [R9+URZ], R4 ;  /* 0x00000004090075a7 */ /* 0x001064000800017f */
[----:B-1----:R-:W-:Y:S05]  /*5f10*/  @!P0 NANOSLEEP.SYNCS 0x989680 ;  /* 0x009896800000895d */ /* 0x002fea0003900000 */
[----:B------:R-:W1:Y:S02]  /*5f20*/  @!P0 SYNCS.PHASECHK.TRANS64 P0, [R9+URZ], R4 ;  /* 0x00000004090085a7 */ /* 0x000e64000800007f */
[----:B-1----:R-:W-:Y:S05]  /*5f30*/  @!P0 BRA `(.L_x_120) ;  /* 0xfffffffc00f08947 */ /* 0x002fea000383ffff */
[----:B------:R-:W-:Y:S05]  /*5f40*/  BRA `(.L_x_134) ;  /* 0xfffffff800c07947 */ /* 0x000fea000383ffff */
.L_x_121:
[----:B0-----:R0:W1:Y:S02]  /*5f50*/  SYNCS.PHASECHK.TRANS64.TRYWAIT P0, [R8+URZ], R5 ;  /* 0x00000005080075a7 */ /* 0x001064000800017f */
[----:B-1----:R-:W-:Y:S05]  /*5f60*/  @!P0 NANOSLEEP.SYNCS 0x989680 ;  /* 0x009896800000895d */ /* 0x002fea0003900000 */
[----:B------:R-:W1:Y:S02]  /*5f70*/  @!P0 SYNCS.PHASECHK.TRANS64 P0, [R8+URZ], R5 ;  /* 0x00000005080085a7 */ /* 0x000e64000800007f */
[----:B-1----:R-:W-:Y:S05]  /*5f80*/  @!P0 BRA `(.L_x_121) ;  /* 0xfffffffc00f08947 */ /* 0x002fea000383ffff */
[----:B------:R-:W-:Y:S05]  /*5f90*/  BRA `(.L_x_135) ;  /* 0xfffffff800d07947 */ /* 0x000fea000383ffff */
.L_x_122:
[----:B0-----:R0:W1:Y:S02]  /*5fa0*/  SYNCS.PHASECHK.TRANS64.TRYWAIT P0, [R9+URZ], R4 ;  /* 0x00000004090075a7 */ /* 0x001064000800017f */
[----:B-1----:R-:W-:Y:S05]  /*5fb0*/  @!P0 NANOSLEEP.SYNCS 0x989680 ;  /* 0x009896800000895d */ /* 0x002fea0003900000 */
[----:B------:R-:W1:Y:S02]  /*5fc0*/  @!P0 SYNCS.PHASECHK.TRANS64 P0, [R9+URZ], R4 ;  /* 0x00000004090085a7 */ /* 0x000e64000800007f */
[----:B-1----:R-:W-:Y:S05]  /*5fd0*/  @!P0 BRA `(.L_x_122) ;  /* 0xfffffffc00f08947 */ /* 0x002fea000383ffff */
[----:B------:R-:W-:Y:S05]  /*5fe0*/  BRA `(.L_x_136) ;  /* 0xfffffff800e07947 */ /* 0x000fea000383ffff */
.L_x_123:
[----:B0-----:R0:W1:Y:S02]  /*5ff0*/  SYNCS.PHASECHK.TRANS64.TRYWAIT P0, [R6+URZ], R5 ;  /* 0x00000005060075a7 */ /* 0x001064000800017f */
[----:B-1----:R-:W-:Y:S05]  /*6000*/  @!P0 NANOSLEEP.SYNCS 0x989680 ;  /* 0x009896800000895d */ /* 0x002fea0003900000 */
[----:B------:R-:W1:Y:S02]  /*6010*/  @!P0 SYNCS.PHASECHK.TRANS64 P0, [R6+URZ], R5 ;  /* 0x00000005060085a7 */ /* 0x000e64000800007f */
[----:B-1----:R-:W-:Y:S05]  /*6020*/  @!P0 BRA `(.L_x_123) ;  /* 0xfffffffc00f08947 */ /* 0x002fea000383ffff */
[----:B------:R-:W-:Y:S05]  /*6030*/  BRA `(.L_x_137) ;  /* 0xfffffff800e87947 */ /* 0x000fea000383ffff */
.L_x_138:
[----:B------:R-:W-:-:S00]  /*6040*/  BRA `(.L_x_138) ;  /* 0xfffffffc00fc7947 */ /* 0x000fc0000383ffff */
[----:B------:R-:W-:-:S00]  /*6050*/  NOP ;  /* 0x0000000000007918 */ /* 0x000fc00000000000 */
        /* <DEDUP_REMOVED lines=10> */
.L_x_139:


//--------------------- .nv.global.init           --------------------------
	.section	.nv.global.init,"aw",@progbits
.nv.global.init:
	.type		$str$22,@object
	.size		$str$22,($str$23 - $str$22)
$str$22:
        /*0000*/ 	.byte	0x6b, 0x5f, 0x74, 0x69, 0x6c, 0x65, 0x5f, 0x63, 0x6f, 0x75, 0x6e, 0x74, 0x20, 0x3e, 0x3d, 0x20
        /*0010*/ 	.byte	0x31, 0x00
	.type		$str$23,@object
	.size		$str$23,(__unnamed_1 - $str$23)
$str$23:
        /*0012*/ 	.byte	0x2f, 0x74, 0x6d, 0x70, 0x2f, 0x63, 0x75, 0x74, 0x6c, 0x61, 0x73, 0x73, 0x5f, 0x73, 0x77, 0x65
        /*0022*/ 	.byte	0x65, 0x70, 0x5f, 0x73, 0x72, 0x63, 0x2f, 0x69, 0x6e, 0x63, 0x6c, 0x75, 0x64, 0x65, 0x2f, 0x63
        /*0032*/ 	.byte	0x75, 0x74, 0x6c, 0x61, 0x73, 0x73, 0x2f, 0x67, 0x65, 0x6d, 0x6d, 0x2f, 0x63, 0x6f, 0x6c, 0x6c
        /*0042*/ 	.byte	0x65, 0x63, 0x74, 0x69, 0x76, 0x65, 0x2f, 0x73, 0x6d, 0x39, 0x30, 0x5f, 0x6d, 0x6d, 0x61, 0x5f
        /*0052*/ 	.byte	0x74, 0x6d, 0x61, 0x5f, 0x67, 0x6d, 0x6d, 0x61, 0x5f, 0x73, 0x73, 0x5f, 0x77, 0x61, 0x72, 0x70
        /*0062*/ 	.byte	0x73, 0x70, 0x65, 0x63, 0x69, 0x61, 0x6c, 0x69, 0x7a, 0x65, 0x64, 0x2e, 0x68, 0x70, 0x70, 0x00
	.type		__unnamed_1,@object
	.size		__unnamed_1,(.L_0 - __unnamed_1)
__unnamed_1:
        /*0072*/ 	.byte	0x76, 0x6f, 0x69, 0x64, 0x20, 0x63, 0x75, 0x74, 0x6c, 0x61, 0x73, 0x73, 0x3a, 0x3a, 0x67, 0x65
        /* <DEDUP_REMOVED lines=181> */
        /*0bd2*/ 	.byte	0x5d, 0x00
.L_0:


//--------------------- .nv.shared._ZN7cutlass13device_kernelINS_4gemm6kernel13GemmUniversalIN4cute5tupleIJiiiiEEENS1_10collective13CollectiveMmaINS1_34MainloopSm90TmaGmmaWarpSpecializedILi5ENS5_IJNS4_1CILi2EEESB_NSA_ILi1EEEEEENS1_32KernelTmaWarpSpecializedPingpongEEENS5_IJNSA_ILi64EEESG_NSA_ILi32EEEEEENS_10bfloat16_tENS5_IJlSC_lEEESJ_SK_NS4_8TiledMMAINS4_8MMA_AtomIJNS4_4SM904GMMA27MMA_64x64x16_F32BF16BF16_SSILNSO_5MajorE0ELSQ_0ELNSO_7ScaleInE1ELSR_1EEEEEENS4_6LayoutINS5_IJSC_SC_SC_EEENS5_IJNSA_ILi0EEESW_SW_EEEEENS5_IJNS4_10UnderscoreESZ_SZ_EEEEENS4_23SM90_TMA_LOAD_MULTICASTENS4_14ComposedLayoutINS4_7SwizzleILi2ELi4ELi3EEENS4_18smem_ptr_flag_bitsILi16EEENSU_INS5_IJNSA_ILi8EEESH_EEENS5_IJSH_SC_EEEEEEEvNS4_8identityES12_S1C_vS1D_EENS_8epilogue10collective6detail29Sm90TmaWarpSpecializedAdapterINS1G_15DefaultEpilogueISJ_SK_SK_NS1F_6thread17LinearCombinationISJ_Li1EffLNS1K_9ScaleType4KindE0ELNS_15FloatRoundStyleE2ESJ_EENS1_15EpilogueDefaultEEEEEvvEEEEvNT_6ParamsE --------------------------
	.section	.nv.shared._ZN7cutlass13device_kernelINS_4gemm6kernel13GemmUniversalIN4cute5tupleIJiiiiEEENS1_10collective13CollectiveMmaINS1_34MainloopSm90TmaGmmaWarpSpecializedILi5ENS5_IJNS4_1CILi2EEESB_NSA_ILi1EEEEEENS1_32KernelTmaWarpSpecializedPingpongEEENS5_IJNSA_ILi64EEESG_NSA_ILi32EEEEEENS_10bfloat16_tENS5_IJlSC_lEEESJ_SK_NS4_8TiledMMAINS4_8MMA_AtomIJNS4_4SM904GMMA27MMA_64x64x16_F32BF16BF16_SSILNSO_5MajorE0ELSQ_0ELNSO_7ScaleInE1ELSR_1EEEEEENS4_6LayoutINS5_IJSC_SC_SC_EEENS5_IJNSA_ILi0EEESW_SW_EEEEENS5_IJNS4_10UnderscoreESZ_SZ_EEEEENS4_23SM90_TMA_LOAD_MULTICASTENS4_14ComposedLayoutINS4_7SwizzleILi2ELi4ELi3EEENS4_18smem_ptr_flag_bitsILi16EEENSU_INS5_IJNSA_ILi8EEESH_EEENS5_IJSH_SC_EEEEEEEvNS4_8identityES12_S1C_vS1D_EENS_8epilogue10collective6detail29Sm90TmaWarpSpecializedAdapterINS1G_15DefaultEpilogueISJ_SK_SK_NS1F_6thread17LinearCombinationISJ_Li1EffLNS1K_9ScaleType4KindE0ELNS_15FloatRoundStyleE2ESJ_EENS1_15EpilogueDefaultEEEEEvvEEEEvNT_6ParamsE,"aw",@nobits
	.sectionflags	@""
	.align	16
	.zero		1024


//--------------------- .nv.shared.reserved.0     --------------------------
	.section	.nv.shared.reserved.0,"aw",@nobits
	.weak		__nv_reservedSMEM_offset_0_alias
	.size		__nv_reservedSMEM_offset_0_alias, 0, 0
	.other		__nv_reservedSMEM_offset_0_alias,@"STO_CUDA_RESERVED_SHARED STV_DEFAULT"
__nv_reservedSMEM_offset_0_alias:
	.zero		0


//--------------------- .nv.global                --------------------------
	.section	.nv.global,"aw",@nobits
.nv.global:
	.type		_ZN39_INTERNAL_0581e8de_4_k_cu_3d3e715e_39264cute1_E,@object
	.size		_ZN39_INTERNAL_0581e8de_4_k_cu_3d3e715e_39264cute1_E,(_ZN39_INTERNAL_0581e8de_4_k_cu_3d3e715e_39264cuda3std3__45__cpo6cbeginE - _ZN39_INTERNAL_0581e8de_4_k_cu_3d3e715e_39264cute1_E)
_ZN39_INTERNAL_0581e8de_4_k_cu_3d3e715e_39264cute1_E:
	.zero		1
	.type		_ZN39_INTERNAL_0581e8de_4_k_cu_3d3e715e_39264cuda3std3__45__cpo6cbeginE,@object
	.size		_ZN39_INTERNAL_0581e8de_4_k_cu_3d3e715e_39264cuda3std3__45__cpo6cbeginE,(_ZN39_INTERNAL_0581e8de_4_k_cu_3d3e715e_39264cuda3std3__48in_placeE - _ZN39_INTERNAL_0581e8de_4_k_cu_3d3e715e_39264cuda3std3__45__cpo6cbeginE)
_ZN39_INTERNAL_0581e8de_4_k_cu_3d3e715e_39264cuda3std3__45__cpo6cbeginE:
	.zero		1
	.type		_ZN39_INTERNAL_0581e8de_4_k_cu_3d3e715e_39264cuda3std3__48in_placeE,@object
	.size		_ZN39_INTERNAL_0581e8de_4_k_cu_3d3e715e_39264cuda3std3__48in_placeE,(_ZN39_INTERNAL_0581e8de_4_k_cu_3d3e715e_39264cuda3std6ranges3__45__cpo9iter_moveE - _ZN39_INTERNAL_0581e8de_4_k_cu_3d3e715e_39264cuda3std3__48in_placeE)
_ZN39_INTERNAL_0581e8de_4_k_cu_3d3e715e_39264cuda3std3__48in_placeE:
	.zero		1
	.type		_ZN39_INTERNAL_0581e8de_4_k_cu_3d3e715e_39264cuda3std6ranges3__45__cpo9iter_moveE,@object
	.size		_ZN39_INTERNAL_0581e8de_4_k_cu_3d3e715e_39264cuda3std6ranges3__45__cpo9iter_moveE,(_ZN39_INTERNAL_0581e8de_4_k_cu_3d3e715e_39264cuda3std3__45__cpo5beginE - _ZN39_INTERNAL_0581e8de_4_k_cu_3d3e715e_39264cuda3std6ranges3__45__cpo9iter_moveE)
_ZN39_INTERNAL_0581e8de_4_k_cu_3d3e715e_39264cuda3std6ranges3__45__cpo9iter_moveE:
	.zero		1
	.type		_ZN39_INTERNAL_0581e8de_4_k_cu_3d3e715e_39264cuda3std3__45__cpo5beginE,@object
	.size		_ZN39_INTERNAL_0581e8de_4_k_cu_3d3e715e_39264cuda3std3__45__cpo5beginE,(_ZN39_INTERNAL_0581e8de_4_k_cu_3d3e715e_39264cuda3std3__441_GLOBAL__N__0581e8de_4_k_cu_3d3e715e_39266ignoreE - _ZN39_INTERNAL_0581e8de_4_k_cu_3d3e715e_39264cuda3std3__45__cpo5beginE)
_ZN39_INTERNAL_0581e8de_4_k_cu_3d3e715e_39264cuda3std3__45__cpo5beginE:
	.zero		1
	.type		_ZN39_INTERNAL_0581e8de_4_k_cu_3d3e715e_39264cuda3std3__441_GLOBAL__N__0581e8de_4_k_cu_3d3e715e_39266ignoreE,@object
	.size		_ZN39_INTERNAL_0581e8de_4_k_cu_3d3e715e_39264cuda3std3__441_GLOBAL__N__0581e8de_4_k_cu_3d3e715e_39266ignoreE,(_ZN39_INTERNAL_0581e8de_4_k_cu_3d3e715e_39264cute7productE - _ZN39_INTERNAL_0581e8de_4_k_cu_3d3e715e_39264cuda3std3__441_GLOBAL__N__0581e8de_4_k_cu_3d3e715e_39266ignoreE)
_ZN39_INTERNAL_0581e8de_4_k_cu_3d3e715e_39264cuda3std3__441_GLOBAL__N__0581e8de_4_k_cu_3d3e715e_39266ignoreE:
	.zero		1
	.type		_ZN39_INTERNAL_0581e8de_4_k_cu_3d3e715e_39264cute7productE,@object
	.size		_ZN39_INTERNAL_0581e8de_4_k_cu_3d3e715e_39264cute7productE,(_ZN39_INTERNAL_0581e8de_4_k_cu_3d3e715e_39264cuda3std3__45__cpo3endE - _ZN39_INTERNAL_0581e8de_4_k_cu_3d3e715e_39264cute7productE)
_ZN39_INTERNAL_0581e8de_4_k_cu_3d3e715e_39264cute7productE:
	.zero		1
	.type		_ZN39_INTERNAL_0581e8de_4_k_cu_3d3e715e_39264cuda3std3__45__cpo3endE,@object
	.size		_ZN39_INTERNAL_0581e8de_4_k_cu_3d3e715e_39264cuda3std3__45__cpo3endE,(_ZN39_INTERNAL_0581e8de_4_k_cu_3d3e715e_39264cuda3std3__419piecewise_constructE - _ZN39_INTERNAL_0581e8de_4_k_cu_3d3e715e_39264cuda3std3__45__cpo3endE)
_ZN39_INTERNAL_0581e8de_4_k_cu_3d3e715e_39264cuda3std3__45__cpo3endE:
	.zero		1
	.type		_ZN39_INTERNAL_0581e8de_4_k_cu_3d3e715e_39264cuda3std3__419piecewise_constructE,@object
	.size		_ZN39_INTERNAL_0581e8de_4_k_cu_3d3e715e_39264cuda3std3__419piecewise_constructE,(_ZN39_INTERNAL_0581e8de_4_k_cu_3d3e715e_39264cuda3std3__45__cpo4cendE - _ZN39_INTERNAL_0581e8de_4_k_cu_3d3e715e_39264cuda3std3__419piecewise_constructE)
_ZN39_INTERNAL_0581e8de_4_k_cu_3d3e715e_39264cuda3std3__419piecewise_constructE:
	.zero		1
	.type		_ZN39_INTERNAL_0581e8de_4_k_cu_3d3e715e_39264cuda3std3__45__cpo4cendE,@object
	.size		_ZN39_INTERNAL_0581e8de_4_k_cu_3d3e715e_39264cuda3std3__45__cpo4cendE,(_ZN39_INTERNAL_0581e8de_4_k_cu_3d3e715e_39264cuda3std6ranges3__45__cpo4swapE - _ZN39_INTERNAL_0581e8de_4_k_cu_3d3e715e_39264cuda3std3__45__cpo4cendE)
_ZN39_INTERNAL_0581e8de_4_k_cu_3d3e715e_39264cuda3std3__45__cpo4cendE:
	.zero		1
	.type		_ZN39_INTERNAL_0581e8de_4_k_cu_3d3e715e_39264cuda3std6ranges3__45__cpo4swapE,@object
	.size		_ZN39_INTERNAL_0581e8de_4_k_cu_3d3e715e_39264cuda3std6ranges3__45__cpo4swapE,(.L_8 - _ZN39_INTERNAL_0581e8de_4_k_cu_3d3e715e_39264cuda3std6ranges3__45__cpo4swapE)
_ZN39_INTERNAL_0581e8de_4_k_cu_3d3e715e_39264cuda3std6ranges3__45__cpo4swapE:
	.zero		1
.L_8:


//--------------------- .nv.constant0._ZN7cutlass13device_kernelINS_4gemm6kernel13GemmUniversalIN4cute5tupleIJiiiiEEENS1_10collective13CollectiveMmaINS1_34MainloopSm90TmaGmmaWarpSpecializedILi5ENS5_IJNS4_1CILi2EEESB_NSA_ILi1EEEEEENS1_32KernelTmaWarpSpecializedPingpongEEENS5_IJNSA_ILi64EEESG_NSA_ILi32EEEEEENS_10bfloat16_tENS5_IJlSC_lEEESJ_SK_NS4_8TiledMMAINS4_8MMA_AtomIJNS4_4SM904GMMA27MMA_64x64x16_F32BF16BF16_SSILNSO_5MajorE0ELSQ_0ELNSO_7ScaleInE1ELSR_1EEEEEENS4_6LayoutINS5_IJSC_SC_SC_EEENS5_IJNSA_ILi0EEESW_SW_EEEEENS5_IJNS4_10UnderscoreESZ_SZ_EEEEENS4_23SM90_TMA_LOAD_MULTICASTENS4_14ComposedLayoutINS4_7SwizzleILi2ELi4ELi3EEENS4_18smem_ptr_flag_bitsILi16EEENSU_INS5_IJNSA_ILi8EEESH_EEENS5_IJSH_SC_EEEEEEEvNS4_8identityES12_S1C_vS1D_EENS_8epilogue10collective6detail29Sm90TmaWarpSpecializedAdapterINS1G_15DefaultEpilogueISJ_SK_SK_NS1F_6thread17LinearCombinationISJ_Li1EffLNS1K_9ScaleType4KindE0ELNS_15FloatRoundStyleE2ESJ_EENS1_15EpilogueDefaultEEEEEvvEEEEvNT_6ParamsE --------------------------
	.section	.nv.constant0._ZN7cutlass13device_kernelINS_4gemm6kernel13GemmUniversalIN4cute5tupleIJiiiiEEENS1_10collective13CollectiveMmaINS1_34MainloopSm90TmaGmmaWarpSpecializedILi5ENS5_IJNS4_1CILi2EEESB_NSA_ILi1EEEEEENS1_32KernelTmaWarpSpecializedPingpongEEENS5_IJNSA_ILi64EEESG_NSA_ILi32EEEEEENS_10bfloat16_tENS5_IJlSC_lEEESJ_SK_NS4_8TiledMMAINS4_8MMA_AtomIJNS4_4SM904GMMA27MMA_64x64x16_F32BF16BF16_SSILNSO_5MajorE0ELSQ_0ELNSO_7ScaleInE1ELSR_1EEEEEENS4_6LayoutINS5_IJSC_SC_SC_EEENS5_IJNSA_ILi0EEESW_SW_EEEEENS5_IJNS4_10UnderscoreESZ_SZ_EEEEENS4_23SM90_TMA_LOAD_MULTICASTENS4_14ComposedLayoutINS4_7SwizzleILi2ELi4ELi3EEENS4_18smem_ptr_flag_bitsILi16EEENSU_INS5_IJNSA_ILi8EEESH_EEENS5_IJSH_SC_EEEEEEEvNS4_8identityES12_S1C_vS1D_EENS_8epilogue10collective6detail29Sm90TmaWarpSpecializedAdapterINS1G_15DefaultEpilogueISJ_SK_SK_NS1F_6thread17LinearCombinationISJ_Li1EffLNS1K_9ScaleType4KindE0ELNS_15FloatRoundStyleE2ESJ_EENS1_15EpilogueDefaultEEEEEvvEEEEvNT_6ParamsE,"a",@progbits
	.sectionflags	@""
	.align	4
.nv.constant0._ZN7cutlass13device_kernelINS_4gemm6kernel13GemmUniversalIN4cute5tupleIJiiiiEEENS1_10collective13CollectiveMmaINS1_34MainloopSm90TmaGmmaWarpSpecializedILi5ENS5_IJNS4_1CILi2EEESB_NSA_ILi1EEEEEENS1_32KernelTmaWarpSpecializedPingpongEEENS5_IJNSA_ILi64EEESG_NSA_ILi32EEEEEENS_10bfloat16_tENS5_IJlSC_lEEESJ_SK_NS4_8TiledMMAINS4_8MMA_AtomIJNS4_4SM904GMMA27MMA_64x64x16_F32BF16BF16_SSILNSO_5MajorE0ELSQ_0ELNSO_7ScaleInE1ELSR_1EEEEEENS4_6LayoutINS5_IJSC_SC_SC_EEENS5_IJNSA_ILi0EEESW_SW_EEEEENS5_IJNS4_10UnderscoreESZ_SZ_EEEEENS4_23SM90_TMA_LOAD_MULTICASTENS4_14ComposedLayoutINS4_7SwizzleILi2ELi4ELi3EEENS4_18smem_ptr_flag_bitsILi16EEENSU_INS5_IJNSA_ILi8EEESH_EEENS5_IJSH_SC_EEEEEEEvNS4_8identityES12_S1C_vS1D_EENS_8epilogue10collective6detail29Sm90TmaWarpSpecializedAdapterINS1G_15DefaultEpilogueISJ_SK_SK_NS1F_6thread17LinearCombinationISJ_Li1EffLNS1K_9ScaleType4KindE0ELNS_15FloatRoundStyleE2ESJ_EENS1_15EpilogueDefaultEEEEEvvEEEEvNT_6ParamsE:
	.zero		1664


//--------------------- SYMBOLS --------------------------

	.type		.nv.reservedSmem.offset0,@object
	.size		.nv.reservedSmem.offset0,0x4
	.type		__assertfail,@function
